	.target	sm_90a

	.elftype	@"ET_EXEC"


//--------------------- .note.nv.tkinfo           --------------------------
	.section	.note.nv.tkinfo,"",@"SHT_NOTE"
	.sectionflags	@"SHF_NOTE_NV_TKINFO"
	.tkinfo
        /*0018*/ 	.word	0x00000002
        /*0030*/ 	.string	""
        /*0030*/ 	.string	"ptxas"
        /*0030*/ 	.string	"Cuda compilation tools, release 13.0, V13.0.88"
        /*0030*/ 	.string	"Build cuda_13.0.r13.0/compiler.36424714_0"
        /*0030*/ 	.string	"-arch sm_90a -m 64 "



//--------------------- .note.nv.cuinfo           --------------------------
	.section	.note.nv.cuinfo,"",@"SHT_NOTE"
	.sectionflags	@"SHF_NOTE_NV_CUINFO"
        /*0018*/ 	.short	0x0002
        /*001a*/ 	.short	0x005a
        /*001c*/ 	.short	0x0082
	.zero		2


//--------------------- .nv.info                  --------------------------
	.section	.nv.info,"",@"SHT_CUDA_INFO"
	.align	4


	//----- nvinfo : EIATTR_REGCOUNT
	.align		4
        /*0000*/ 	.byte	0x04, 0x2f
        /*0002*/ 	.short	(.L_16 - .L_15)
	.align		4
.L_15:
        /*0004*/ 	.word	index@(_ZN7cutlass13device_kernelINS_4gemm6kernel13GemmUniversalIN4cute5tupleIJiiiiEEENS1_10collective13CollectiveMmaINS1_49MainloopSm90TmaGmmaRmemAWarpSpecializedMixedInputILi4ENS5_IJNS4_1CILi1EEESB_SB_EEENS1_35KernelTmaWarpSpecializedCooperativeEEENS5_IJNSA_ILi128EEESF_SF_EEENS5_IJNS_12float_e4m3_tEEEENS5_IJlSB_lEEENS_10bfloat16_tESJ_NS4_8TiledMMAINS4_8MMA_AtomIJNS4_4SM904GMMA28MMA_64x128x16_F32BF16BF16_RSILNSO_5MajorE0ELSQ_0ELNSO_7ScaleInE1ELSR_1EEEEEENS4_6LayoutINS5_IJNSA_ILi2EEESB_SB_EEENS5_IJSB_NSA_ILi0EEESX_EEEEENS5_IJNS4_10UnderscoreES10_S10_EEEEENS4_13SM90_TMA_LOADENS4_14ComposedLayoutINS4_7SwizzleILi3ELi4ELi3EEENS4_18smem_ptr_flag_bitsILi8EEENSU_INS5_IJNSA_ILi8EEESF_EEENS5_IJSF_SB_EEEEEEENS4_9Copy_AtomIJNS4_39AutoVectorizingCopyWithAssumedAlignmentILi128EEESH_EEENS4_8identityES13_NS14_IS16_NS17_ILi16EEENSU_INS5_IJS19_NSA_ILi64EEEEEENS5_IJS1K_SB_EEEEEEEvS1I_EENS_8epilogue10collective6detail29Sm90TmaWarpSpecializedAdapterINS1R_15DefaultEpilogueISH_SJ_SJ_NS1Q_6thread17LinearCombinationISH_Li1EffLNS1V_9ScaleType4KindE0ELNS_15FloatRoundStyleE2ESH_EENS1_15EpilogueDefaultEEEEEvvEEEEvNT_6ParamsE)
        /*0008*/ 	.word	0x000000a8


	//----- nvinfo : EIATTR_FRAME_SIZE
	.align		4
.L_16:
        /*000c*/ 	.byte	0x04, 0x11
        /*000e*/ 	.short	(.L_18 - .L_17)
	.align		4
.L_17:
        /*0010*/ 	.word	index@(_ZN7cutlass13device_kernelINS_4gemm6kernel13GemmUniversalIN4cute5tupleIJiiiiEEENS1_10collective13CollectiveMmaINS1_49MainloopSm90TmaGmmaRmemAWarpSpecializedMixedInputILi4ENS5_IJNS4_1CILi1EEESB_SB_EEENS1_35KernelTmaWarpSpecializedCooperativeEEENS5_IJNSA_ILi128EEESF_SF_EEENS5_IJNS_12float_e4m3_tEEEENS5_IJlSB_lEEENS_10bfloat16_tESJ_NS4_8TiledMMAINS4_8MMA_AtomIJNS4_4SM904GMMA28MMA_64x128x16_F32BF16BF16_RSILNSO_5MajorE0ELSQ_0ELNSO_7ScaleInE1ELSR_1EEEEEENS4_6LayoutINS5_IJNSA_ILi2EEESB_SB_EEENS5_IJSB_NSA_ILi0EEESX_EEEEENS5_IJNS4_10UnderscoreES10_S10_EEEEENS4_13SM90_TMA_LOADENS4_14ComposedLayoutINS4_7SwizzleILi3ELi4ELi3EEENS4_18smem_ptr_flag_bitsILi8EEENSU_INS5_IJNSA_ILi8EEESF_EEENS5_IJSF_SB_EEEEEEENS4_9Copy_AtomIJNS4_39AutoVectorizingCopyWithAssumedAlignmentILi128EEESH_EEENS4_8identityES13_NS14_IS16_NS17_ILi16EEENSU_INS5_IJS19_NSA_ILi64EEEEEENS5_IJS1K_SB_EEEEEEEvS1I_EENS_8epilogue10collective6detail29Sm90TmaWarpSpecializedAdapterINS1R_15DefaultEpilogueISH_SJ_SJ_NS1Q_6thread17LinearCombinationISH_Li1EffLNS1V_9ScaleType4KindE0ELNS_15FloatRoundStyleE2ESH_EENS1_15EpilogueDefaultEEEEEvvEEEEvNT_6ParamsE)
        /*0014*/ 	.word	0x00000000


	//----- nvinfo : EIATTR_MIN_STACK_SIZE
	.align		4
.L_18:
        /*0018*/ 	.byte	0x04, 0x12
        /*001a*/ 	.short	(.L_20 - .L_19)
	.align		4
.L_19:
        /*001c*/ 	.word	index@(_ZN7cutlass13device_kernelINS_4gemm6kernel13GemmUniversalIN4cute5tupleIJiiiiEEENS1_10collective13CollectiveMmaINS1_49MainloopSm90TmaGmmaRmemAWarpSpecializedMixedInputILi4ENS5_IJNS4_1CILi1EEESB_SB_EEENS1_35KernelTmaWarpSpecializedCooperativeEEENS5_IJNSA_ILi128EEESF_SF_EEENS5_IJNS_12float_e4m3_tEEEENS5_IJlSB_lEEENS_10bfloat16_tESJ_NS4_8TiledMMAINS4_8MMA_AtomIJNS4_4SM904GMMA28MMA_64x128x16_F32BF16BF16_RSILNSO_5MajorE0ELSQ_0ELNSO_7ScaleInE1ELSR_1EEEEEENS4_6LayoutINS5_IJNSA_ILi2EEESB_SB_EEENS5_IJSB_NSA_ILi0EEESX_EEEEENS5_IJNS4_10UnderscoreES10_S10_EEEEENS4_13SM90_TMA_LOADENS4_14ComposedLayoutINS4_7SwizzleILi3ELi4ELi3EEENS4_18smem_ptr_flag_bitsILi8EEENSU_INS5_IJNSA_ILi8EEESF_EEENS5_IJSF_SB_EEEEEEENS4_9Copy_AtomIJNS4_39AutoVectorizingCopyWithAssumedAlignmentILi128EEESH_EEENS4_8identityES13_NS14_IS16_NS17_ILi16EEENSU_INS5_IJS19_NSA_ILi64EEEEEENS5_IJS1K_SB_EEEEEEEvS1I_EENS_8epilogue10collective6detail29Sm90TmaWarpSpecializedAdapterINS1R_15DefaultEpilogueISH_SJ_SJ_NS1Q_6thread17LinearCombinationISH_Li1EffLNS1V_9ScaleType4KindE0ELNS_15FloatRoundStyleE2ESH_EENS1_15EpilogueDefaultEEEEEvvEEEEvNT_6ParamsE)
        /*0020*/ 	.word	0x00000000
.L_20:


//--------------------- .nv.compat                --------------------------
	.section	.nv.compat,"",@"SHT_CUDA_COMPAT_INFO"
	.align	4
        /*0000*/ 	.byte	0x02, 0x09, 0x01, 0x00, 0x02, 0x02, 0x04, 0x00, 0x02, 0x05, 0x05, 0x00, 0x03, 0x07, 0x01, 0x01
        /*0010*/ 	.byte	0x02, 0x03, 0x01, 0x00, 0x02, 0x06, 0x01, 0x00, 0x04, 0x0b, 0x08, 0x00, 0x00, 0x00, 0x00, 0x00
        /*0020*/ 	.byte	0x00, 0x00, 0x00, 0x00


//--------------------- .nv.info._ZN7cutlass13device_kernelINS_4gemm6kernel13GemmUniversalIN4cute5tupleIJiiiiEEENS1_10collective13CollectiveMmaINS1_49MainloopSm90TmaGmmaRmemAWarpSpecializedMixedInputILi4ENS5_IJNS4_1CILi1EEESB_SB_EEENS1_35KernelTmaWarpSpecializedCooperativeEEENS5_IJNSA_ILi128EEESF_SF_EEENS5_IJNS_12float_e4m3_tEEEENS5_IJlSB_lEEENS_10bfloat16_tESJ_NS4_8TiledMMAINS4_8MMA_AtomIJNS4_4SM904GMMA28MMA_64x128x16_F32BF16BF16_RSILNSO_5MajorE0ELSQ_0ELNSO_7ScaleInE1ELSR_1EEEEEENS4_6LayoutINS5_IJNSA_ILi2EEESB_SB_EEENS5_IJSB_NSA_ILi0EEESX_EEEEENS5_IJNS4_10UnderscoreES10_S10_EEEEENS4_13SM90_TMA_LOADENS4_14ComposedLayoutINS4_7SwizzleILi3ELi4ELi3EEENS4_18smem_ptr_flag_bitsILi8EEENSU_INS5_IJNSA_ILi8EEESF_EEENS5_IJSF_SB_EEEEEEENS4_9Copy_AtomIJNS4_39AutoVectorizingCopyWithAssumedAlignmentILi128EEESH_EEENS4_8identityES13_NS14_IS16_NS17_ILi16EEENSU_INS5_IJS19_NSA_ILi64EEEEEENS5_IJS1K_SB_EEEEEEEvS1I_EENS_8epilogue10collective6detail29Sm90TmaWarpSpecializedAdapterINS1R_15DefaultEpilogueISH_SJ_SJ_NS1Q_6thread17LinearCombinationISH_Li1EffLNS1V_9ScaleType4KindE0ELNS_15FloatRoundStyleE2ESH_EENS1_15EpilogueDefaultEEEEEvvEEEEvNT_6ParamsE --------------------------
	.section	.nv.info._ZN7cutlass13device_kernelINS_4gemm6kernel13GemmUniversalIN4cute5tupleIJiiiiEEENS1_10collective13CollectiveMmaINS1_49MainloopSm90TmaGmmaRmemAWarpSpecializedMixedInputILi4ENS5_IJNS4_1CILi1EEESB_SB_EEENS1_35KernelTmaWarpSpecializedCooperativeEEENS5_IJNSA_ILi128EEESF_SF_EEENS5_IJNS_12float_e4m3_tEEEENS5_IJlSB_lEEENS_10bfloat16_tESJ_NS4_8TiledMMAINS4_8MMA_AtomIJNS4_4SM904GMMA28MMA_64x128x16_F32BF16BF16_RSILNSO_5MajorE0ELSQ_0ELNSO_7ScaleInE1ELSR_1EEEEEENS4_6LayoutINS5_IJNSA_ILi2EEESB_SB_EEENS5_IJSB_NSA_ILi0EEESX_EEEEENS5_IJNS4_10UnderscoreES10_S10_EEEEENS4_13SM90_TMA_LOADENS4_14ComposedLayoutINS4_7SwizzleILi3ELi4ELi3EEENS4_18smem_ptr_flag_bitsILi8EEENSU_INS5_IJNSA_ILi8EEESF_EEENS5_IJSF_SB_EEEEEEENS4_9Copy_AtomIJNS4_39AutoVectorizingCopyWithAssumedAlignmentILi128EEESH_EEENS4_8identityES13_NS14_IS16_NS17_ILi16EEENSU_INS5_IJS19_NSA_ILi64EEEEEENS5_IJS1K_SB_EEEEEEEvS1I_EENS_8epilogue10collective6detail29Sm90TmaWarpSpecializedAdapterINS1R_15DefaultEpilogueISH_SJ_SJ_NS1Q_6thread17LinearCombinationISH_Li1EffLNS1V_9ScaleType4KindE0ELNS_15FloatRoundStyleE2ESH_EENS1_15EpilogueDefaultEEEEEvvEEEEvNT_6ParamsE,"",@"SHT_CUDA_INFO"
	.sectionflags	@""
	.align	4


	//----- nvinfo : EIATTR_CUDA_API_VERSION
	.align		4
        /*0000*/ 	.byte	0x04, 0x37
        /*0002*/ 	.short	(.L_22 - .L_21)
.L_21:
        /*0004*/ 	.word	0x00000082


	//----- nvinfo : EIATTR_KPARAM_INFO
	.align		4
.L_22:
        /*0008*/ 	.byte	0x04, 0x17
        /*000a*/ 	.short	(.L_24 - .L_23)
.L_23:
        /*000c*/ 	.word	0x00000000
        /*0010*/ 	.short	0x0000
        /*0012*/ 	.short	0x0070
        /*0014*/ 	.byte	0x00, 0xf0, 0x01, 0x18


	//----- nvinfo : EIATTR_SPARSE_MMA_MASK
	.align		4
.L_24:
        /*0018*/ 	.byte	0x03, 0x50
        /*001a*/ 	.short	0x0000


	//----- nvinfo : EIATTR_MAXREG_COUNT
	.align		4
        /*001c*/ 	.byte	0x03, 0x1b
        /*001e*/ 	.short	0x00a8


	//----- nvinfo : EIATTR_NUM_BARRIERS
	.align		4
        /*0020*/ 	.byte	0x02, 0x4c
        /*0022*/ 	.byte	0x01
	.zero		1


	//----- nvinfo : EIATTR_EXTERNS
	.align		4
        /*0024*/ 	.byte	0x04, 0x0f
        /*0026*/ 	.short	(.L_26 - .L_25)


	//   ....[0]....
	.align		4
.L_25:
        /*0028*/ 	.word	index@(__assertfail)


	//----- nvinfo : EIATTR_MERCURY_ISA_VERSION
	.align		4
.L_26:
        /*002c*/ 	.byte	0x03, 0x5f
        /*002e*/ 	.short	0x0101


	//----- nvinfo : EIATTR_INT_WARP_WIDE_INSTR_OFFSETS
	.align		4
        /*0030*/ 	.byte	0x04, 0x31
        /*0032*/ 	.short	(.L_28 - .L_27)


	//   ....[0]....
.L_27:
        /*0034*/ 	.word	0x000003c0


	//   ....[1]....
        /*0038*/ 	.word	0x000003d0


	//   ....[2]....
        /*003c*/ 	.word	0x000004c0


	//----- nvinfo : EIATTR_COOP_GROUP_MASK_REGIDS
	.align		4
.L_28:
        /*0040*/ 	.byte	0x04, 0x29
        /*0042*/ 	.short	(.L_30 - .L_29)


	//   ....[0]....
.L_29:
        /*0044*/ 	.word	0xffffffff


	//   ....[1]....
        /*0048*/ 	.word	0xffffffff


	//   ....[2]....
        /*004c*/ 	.word	0xffffffff


	//   ....[3]....
        /*0050*/ 	.word	0xffffffff


	//   ....[4]....
        /*0054*/ 	.word	0x0500000f


	//----- nvinfo : EIATTR_COOP_GROUP_INSTR_OFFSETS
	.align		4
.L_30:
        /*0058*/ 	.byte	0x04, 0x28
        /*005a*/ 	.short	(.L_32 - .L_31)


	//   ....[0]....
.L_31:
        /*005c*/ 	.word	0x00000060


	//   ....[1]....
        /*0060*/ 	.word	0x00000070


	//   ....[2]....
        /*0064*/ 	.word	0x00000130


	//   ....[3]....
        /*0068*/ 	.word	0x000002c0


	//   ....[4]....
        /*006c*/ 	.word	0x0000b050


	//----- nvinfo : EIATTR_REG_RECONFIG
	.align		4
.L_32:
        /*0070*/ 	.byte	0x01, 0x54
	.zero		2


	//----- nvinfo : EIATTR_SYSCALL_OFFSETS
	.align		4
        /*0074*/ 	.byte	0x04, 0x46
        /*0076*/ 	.short	(.L_34 - .L_33)


	//   ....[0]....
.L_33:
        /*0078*/ 	.word	0x000013d0


	//   ....[1]....
        /*007c*/ 	.word	0x0000a020


	//   ....[2]....
        /*0080*/ 	.word	0x0000a150


	//----- nvinfo : EIATTR_MBARRIER_INSTR_OFFSETS
	.align		4
.L_34:
        /*0084*/ 	.byte	0x04, 0x39
        /*0086*/ 	.short	(.L_36 - .L_35)


	//   ....[0]....
.L_35:
        /*0088*/ 	.word	0x00000230
        /*008c*/ 	.word	0x000000ff
        /*0090*/ 	.word	0x00000000
        /*0094*/ 	.short	0x0100
        /*0096*/ 	.byte	0x08
	.zero		1


	//   ....[1]....
        /*0098*/ 	.word	0x00000240
        /*009c*/ 	.word	0x000000ff
        /*00a0*/ 	.word	0x00000020
        /*00a4*/ 	.short	0x0100
        /*00a6*/ 	.byte	0x08
	.zero		1


	//   ....[2]....
        /*00a8*/ 	.word	0x00000250
        /*00ac*/ 	.word	0x000000ff
        /*00b0*/ 	.word	0x00000008
        /*00b4*/ 	.short	0x0100
        /*00b6*/ 	.byte	0x08
	.zero		1


	//   ....[3]....
        /*00b8*/ 	.word	0x00000260
        /*00bc*/ 	.word	0x000000ff
        /*00c0*/ 	.word	0x00000028
        /*00c4*/ 	.short	0x0100
        /*00c6*/ 	.byte	0x08
	.zero		1


	//   ....[4]....
        /*00c8*/ 	.word	0x00000270
        /*00cc*/ 	.word	0x000000ff
        /*00d0*/ 	.word	0x00000010
        /*00d4*/ 	.short	0x0100
        /*00d6*/ 	.byte	0x08
	.zero		1


	//   ....[5]....
        /*00d8*/ 	.word	0x00000280
        /*00dc*/ 	.word	0x000000ff
        /*00e0*/ 	.word	0x00000030
        /*00e4*/ 	.short	0x0100
        /*00e6*/ 	.byte	0x08
	.zero		1


	//   ....[6]....
        /*00e8*/ 	.word	0x00000290
        /*00ec*/ 	.word	0x000000ff
        /*00f0*/ 	.word	0x00000018
        /*00f4*/ 	.short	0x0100
        /*00f6*/ 	.byte	0x08
	.zero		1


	//   ....[7]....
        /*00f8*/ 	.word	0x000002a0
        /*00fc*/ 	.word	0x000000ff
        /*0100*/ 	.word	0x00000038
        /*0104*/ 	.short	0x0100
        /*0106*/ 	.byte	0x08
	.zero		1


	//   ....[8]....
        /*0108*/ 	.word	0x00000540
        /*010c*/ 	.word	0x000000ff
        /*0110*/ 	.word	0x00000050
        /*0114*/ 	.short	0x0100
        /*0116*/ 	.byte	0x08
	.zero		1


	//   ....[9]....
        /*0118*/ 	.word	0x000005c0
        /*011c*/ 	.word	0x000000ff
        /*0120*/ 	.word	0x00000058
        /*0124*/ 	.short	0x0100
        /*0126*/ 	.byte	0x08
	.zero		1


	//   ....[10]....
        /*0128*/ 	.word	0x000014c0
        /*012c*/ 	.word	0x00000004
        /*0130*/ 	.word	0x00000000
        /*0134*/ 	.short	0x010a
        /*0136*/ 	.byte	0x3f
	.zero		1


	//   ....[11]....
        /*0138*/ 	.word	0x00001500
        /*013c*/ 	.word	0x00000004
        /*0140*/ 	.word	0x00000000
        /*0144*/ 	.short	0x010a
        /*0146*/ 	.byte	0x3f
	.zero		1


	//   ....[12]....
        /*0148*/ 	.word	0x00001610
        /*014c*/ 	.word	0x00000005
        /*0150*/ 	.word	0x00000000
        /*0154*/ 	.short	0x010a
        /*0156*/ 	.byte	0x3f
	.zero		1


	//   ....[13]....
        /*0158*/ 	.word	0x00002560
        /*015c*/ 	.word	0x00000005
        /*0160*/ 	.word	0x00000000
        /*0164*/ 	.short	0x010a
        /*0166*/ 	.byte	0x3f
	.zero		1


	//   ....[14]....
        /*0168*/ 	.word	0x00002ab0
        /*016c*/ 	.word	0x00000007
        /*0170*/ 	.word	0x00000000
        /*0174*/ 	.short	0x010a
        /*0176*/ 	.byte	0x3f
	.zero		1


	//   ....[15]....
        /*0178*/ 	.word	0x00003690
        /*017c*/ 	.word	0x00000006
        /*0180*/ 	.word	0x00000000
        /*0184*/ 	.short	0x0101
        /*0186*/ 	.byte	0x3f
	.zero		1


	//   ....[16]....
        /*0188*/ 	.word	0x00003730
        /*018c*/ 	.word	0x00000007
        /*0190*/ 	.word	0x00000000
        /*0194*/ 	.short	0x010a
        /*0196*/ 	.byte	0x3f
	.zero		1


	//   ....[17]....
        /*0198*/ 	.word	0x00004780
        /*019c*/ 	.word	0x00000005
        /*01a0*/ 	.word	0x00000000
        /*01a4*/ 	.short	0x0101
        /*01a6*/ 	.byte	0x3f
	.zero		1


	//   ....[18]....
        /*01a8*/ 	.word	0x00004840
        /*01ac*/ 	.word	0x00000000
        /*01b0*/ 	.word	0x00000000
        /*01b4*/ 	.short	0x0101
        /*01b6*/ 	.byte	0x3f
	.zero		1


	//   ....[19]....
        /*01b8*/ 	.word	0x0000a240
        /*01bc*/ 	.word	0x00000008
        /*01c0*/ 	.word	0x00000020
        /*01c4*/ 	.short	0x010a
        /*01c6*/ 	.byte	0x3f
	.zero		1


	//   ....[20]....
        /*01c8*/ 	.word	0x0000a6c0
        /*01cc*/ 	.word	0x00000013
        /*01d0*/ 	.word	0x00000058
        /*01d4*/ 	.short	0x0101
        /*01d6*/ 	.byte	0x3f
	.zero		1


	//   ....[21]....
        /*01d8*/ 	.word	0x0000ae00
        /*01dc*/ 	.word	0x00000005
        /*01e0*/ 	.word	0x00000000
        /*01e4*/ 	.short	0x010a
        /*01e6*/ 	.byte	0x3f
	.zero		1


	//   ....[22]....
        /*01e8*/ 	.word	0x0000ae80
        /*01ec*/ 	.word	0x00000007
        /*01f0*/ 	.word	0x00000000
        /*01f4*/ 	.short	0x010a
        /*01f6*/ 	.byte	0x3f
	.zero		1


	//   ....[23]....
        /*01f8*/ 	.word	0x0000af10
        /*01fc*/ 	.word	0x00000006
        /*0200*/ 	.word	0x00000000
        /*0204*/ 	.short	0x010a
        /*0206*/ 	.byte	0x3f
	.zero		1


	//   ....[24]....
        /*0208*/ 	.word	0x0000afa0
        /*020c*/ 	.word	0x00000003
        /*0210*/ 	.word	0x00000000
        /*0214*/ 	.short	0x010a
        /*0216*/ 	.byte	0x3f
	.zero		1


	//   ....[25]....
        /*0218*/ 	.word	0x0000b080
        /*021c*/ 	.word	0x00000004
        /*0220*/ 	.word	0x00000000
        /*0224*/ 	.short	0x010a
        /*0226*/ 	.byte	0x3f
	.zero		1


	//   ....[26]....
        /*0228*/ 	.word	0x0000b0d0
        /*022c*/ 	.word	0x00000005
        /*0230*/ 	.word	0x00000000
        /*0234*/ 	.short	0x010a
        /*0236*/ 	.byte	0x3f
	.zero		1


	//   ....[27]....
        /*0238*/ 	.word	0x0000b120
        /*023c*/ 	.word	0x00000007
        /*0240*/ 	.word	0x00000000
        /*0244*/ 	.short	0x010a
        /*0246*/ 	.byte	0x3f
	.zero		1


	//   ....[28]....
        /*0248*/ 	.word	0x0000b170
        /*024c*/ 	.word	0x00000008
        /*0250*/ 	.word	0x00000020
        /*0254*/ 	.short	0x010a
        /*0256*/ 	.byte	0x3f
	.zero		1


	//   ....[29]....
        /*0258*/ 	.word	0x0000b2c0
        /*025c*/ 	.word	0x00000005
        /*0260*/ 	.word	0x00000000
        /*0264*/ 	.short	0x010a
        /*0266*/ 	.byte	0x3f
	.zero		1


	//   ....[30]....
        /*0268*/ 	.word	0x0000b310
        /*026c*/ 	.word	0x00000007
        /*0270*/ 	.word	0x00000000
        /*0274*/ 	.short	0x010a
        /*0276*/ 	.byte	0x3f
	.zero		1


	//   ....[31]....
        /*0278*/ 	.word	0x0000b360
        /*027c*/ 	.word	0x00000006
        /*0280*/ 	.word	0x00000000
        /*0284*/ 	.short	0x010a
        /*0286*/ 	.byte	0x3f
	.zero		1


	//----- nvinfo : EIATTR_NUM_MBARRIERS
	.align		4
.L_36:
        /*0288*/ 	.byte	0x03, 0x38
        /*028a*/ 	.short	0x000a


	//----- nvinfo : EIATTR_EXIT_INSTR_OFFSETS
	.align		4
        /*028c*/ 	.byte	0x04, 0x1c
        /*028e*/ 	.short	(.L_38 - .L_37)


	//   ....[0]....
.L_37:
        /*0290*/ 	.word	0x00000660


	//   ....[1]....
        /*0294*/ 	.word	0x00000f30


	//   ....[2]....
        /*0298*/ 	.word	0x000096d0


	//   ....[3]....
        /*029c*/ 	.word	0x00009cf0


	//   ....[4]....
        /*02a0*/ 	.word	0x0000aff0


	//----- nvinfo : EIATTR_MAX_THREADS
	.align		4
.L_38:
        /*02a4*/ 	.byte	0x04, 0x05
        /*02a6*/ 	.short	(.L_40 - .L_39)
.L_39:
        /*02a8*/ 	.word	0x00000180
        /*02ac*/ 	.word	0x00000001
        /*02b0*/ 	.word	0x00000001


	//----- nvinfo : EIATTR_CRS_STACK_SIZE
	.align		4
.L_40:
        /*02b4*/ 	.byte	0x04, 0x1e
        /*02b6*/ 	.short	(.L_42 - .L_41)
.L_41:
        /*02b8*/ 	.word	0x00000000


	//----- nvinfo : EIATTR_CBANK_PARAM_SIZE
	.align		4
.L_42:
        /*02bc*/ 	.byte	0x03, 0x19
        /*02be*/ 	.short	0x0670


	//----- nvinfo : EIATTR_PARAM_CBANK
	.align		4
        /*02c0*/ 	.byte	0x04, 0x0a
        /*02c2*/ 	.short	(.L_44 - .L_43)
	.align		4
.L_43:
        /*02c4*/ 	.word	index@(.nv.constant0._ZN7cutlass13device_kernelINS_4gemm6kernel13GemmUniversalIN4cute5tupleIJiiiiEEENS1_10collective13CollectiveMmaINS1_49MainloopSm90TmaGmmaRmemAWarpSpecializedMixedInputILi4ENS5_IJNS4_1CILi1EEESB_SB_EEENS1_35KernelTmaWarpSpecializedCooperativeEEENS5_IJNSA_ILi128EEESF_SF_EEENS5_IJNS_12float_e4m3_tEEEENS5_IJlSB_lEEENS_10bfloat16_tESJ_NS4_8TiledMMAINS4_8MMA_AtomIJNS4_4SM904GMMA28MMA_64x128x16_F32BF16BF16_RSILNSO_5MajorE0ELSQ_0ELNSO_7ScaleInE1ELSR_1EEEEEENS4_6LayoutINS5_IJNSA_ILi2EEESB_SB_EEENS5_IJSB_NSA_ILi0EEESX_EEEEENS5_IJNS4_10UnderscoreES10_S10_EEEEENS4_13SM90_TMA_LOADENS4_14ComposedLayoutINS4_7SwizzleILi3ELi4ELi3EEENS4_18smem_ptr_flag_bitsILi8EEENSU_INS5_IJNSA_ILi8EEESF_EEENS5_IJSF_SB_EEEEEEENS4_9Copy_AtomIJNS4_39AutoVectorizingCopyWithAssumedAlignmentILi128EEESH_EEENS4_8identityES13_NS14_IS16_NS17_ILi16EEENSU_INS5_IJS19_NSA_ILi64EEEEEENS5_IJS1K_SB_EEEEEEEvS1I_EENS_8epilogue10collective6detail29Sm90TmaWarpSpecializedAdapterINS1R_15DefaultEpilogueISH_SJ_SJ_NS1Q_6thread17LinearCombinationISH_Li1EffLNS1V_9ScaleType4KindE0ELNS_15FloatRoundStyleE2ESH_EENS1_15EpilogueDefaultEEEEEvvEEEEvNT_6ParamsE)
        /*02c8*/ 	.short	0x0210
        /*02ca*/ 	.short	0x0670


	//----- nvinfo : EIATTR_SW_WAR
	.align		4
.L_44:
        /*02cc*/ 	.byte	0x04, 0x36
        /*02ce*/ 	.short	(.L_46 - .L_45)
.L_45:
        /*02d0*/ 	.word	0x00000008
.L_46:


//--------------------- .nv.callgraph             --------------------------
	.section	.nv.callgraph,"",@"SHT_CUDA_CALLGRAPH"
	.align	4
	.sectionentsize	8
	.align		4
        /*0000*/ 	.word	0x00000000
	.align		4
        /*0004*/ 	.word	0xffffffff
	.align		4
        /*0008*/ 	.word	index@(_ZN7cutlass13device_kernelINS_4gemm6kernel13GemmUniversalIN4cute5tupleIJiiiiEEENS1_10collective13CollectiveMmaINS1_49MainloopSm90TmaGmmaRmemAWarpSpecializedMixedInputILi4ENS5_IJNS4_1CILi1EEESB_SB_EEENS1_35KernelTmaWarpSpecializedCooperativeEEENS5_IJNSA_ILi128EEESF_SF_EEENS5_IJNS_12float_e4m3_tEEEENS5_IJlSB_lEEENS_10bfloat16_tESJ_NS4_8TiledMMAINS4_8MMA_AtomIJNS4_4SM904GMMA28MMA_64x128x16_F32BF16BF16_RSILNSO_5MajorE0ELSQ_0ELNSO_7ScaleInE1ELSR_1EEEEEENS4_6LayoutINS5_IJNSA_ILi2EEESB_SB_EEENS5_IJSB_NSA_ILi0EEESX_EEEEENS5_IJNS4_10UnderscoreES10_S10_EEEEENS4_13SM90_TMA_LOADENS4_14ComposedLayoutINS4_7SwizzleILi3ELi4ELi3EEENS4_18smem_ptr_flag_bitsILi8EEENSU_INS5_IJNSA_ILi8EEESF_EEENS5_IJSF_SB_EEEEEEENS4_9Copy_AtomIJNS4_39AutoVectorizingCopyWithAssumedAlignmentILi128EEESH_EEENS4_8identityES13_NS14_IS16_NS17_ILi16EEENSU_INS5_IJS19_NSA_ILi64EEEEEENS5_IJS1K_SB_EEEEEEEvS1I_EENS_8epilogue10collective6detail29Sm90TmaWarpSpecializedAdapterINS1R_15DefaultEpilogueISH_SJ_SJ_NS1Q_6thread17LinearCombinationISH_Li1EffLNS1V_9ScaleType4KindE0ELNS_15FloatRoundStyleE2ESH_EENS1_15EpilogueDefaultEEEEEvvEEEEvNT_6ParamsE)
	.align		4
        /*000c*/ 	.word	index@(__assertfail)
	.align		4
        /*0010*/ 	.word	0x00000000
	.align		4
        /*0014*/ 	.word	0xfffffffe
	.align		4
        /*0018*/ 	.word	0x00000000
	.align		4
        /*001c*/ 	.word	0xfffffffd
	.align		4
        /*0020*/ 	.word	0x00000000
	.align		4
        /*0024*/ 	.word	0xfffffffc


//--------------------- .nv.constant4             --------------------------
	.section	.nv.constant4,"a",@progbits
	.align	8
	.align		8
.nv.constant4:
        /*0000*/ 	.dword	__assertfail
	.align		8
        /*0008*/ 	.dword	__unnamed_1
	.align		8
        /*0010*/ 	.dword	__unnamed_2
	.align		8
        /*0018*/ 	.dword	_ZN40_INTERNAL_5187e9b5_4_k_cu_8a63469b_273644cuda3std3__45__cpo5beginE
	.align		8
        /*0020*/ 	.dword	_ZN40_INTERNAL_5187e9b5_4_k_cu_8a63469b_273644cuda3std3__45__cpo3endE
	.align		8
        /*0028*/ 	.dword	_ZN40_INTERNAL_5187e9b5_4_k_cu_8a63469b_273644cuda3std3__45__cpo6cbeginE
	.align		8
        /*0030*/ 	.dword	_ZN40_INTERNAL_5187e9b5_4_k_cu_8a63469b_273644cuda3std3__45__cpo4cendE
	.align		8
        /*0038*/ 	.dword	_ZN40_INTERNAL_5187e9b5_4_k_cu_8a63469b_273644cuda3std3__442_GLOBAL__N__5187e9b5_4_k_cu_8a63469b_273646ignoreE
	.align		8
        /*0040*/ 	.dword	_ZN40_INTERNAL_5187e9b5_4_k_cu_8a63469b_273644cuda3std3__419piecewise_constructE
	.align		8
        /*0048*/ 	.dword	_ZN40_INTERNAL_5187e9b5_4_k_cu_8a63469b_273644cuda3std3__48in_placeE
	.align		8
        /*0050*/ 	.dword	_ZN40_INTERNAL_5187e9b5_4_k_cu_8a63469b_273644cuda3std6ranges3__45__cpo4swapE
	.align		8
        /*0058*/ 	.dword	_ZN40_INTERNAL_5187e9b5_4_k_cu_8a63469b_273644cuda3std6ranges3__45__cpo9iter_moveE
	.align		8
        /*0060*/ 	.dword	_ZN40_INTERNAL_5187e9b5_4_k_cu_8a63469b_273644cute7productE
	.align		8
        /*0068*/ 	.dword	_ZN40_INTERNAL_5187e9b5_4_k_cu_8a63469b_273644cute1_E
	.align		8
        /*0070*/ 	.dword	$str$24
	.align		8
        /*0078*/ 	.dword	$str$25


//--------------------- .text._ZN7cutlass13device_kernelINS_4gemm6kernel13GemmUniversalIN4cute5tupleIJiiiiEEENS1_10collective13CollectiveMmaINS1_49MainloopSm90TmaGmmaRmemAWarpSpecializedMixedInputILi4ENS5_IJNS4_1CILi1EEESB_SB_EEENS1_35KernelTmaWarpSpecializedCooperativeEEENS5_IJNSA_ILi128EEESF_SF_EEENS5_IJNS_12float_e4m3_tEEEENS5_IJlSB_lEEENS_10bfloat16_tESJ_NS4_8TiledMMAINS4_8MMA_AtomIJNS4_4SM904GMMA28MMA_64x128x16_F32BF16BF16_RSILNSO_5MajorE0ELSQ_0ELNSO_7ScaleInE1ELSR_1EEEEEENS4_6LayoutINS5_IJNSA_ILi2EEESB_SB_EEENS5_IJSB_NSA_ILi0EEESX_EEEEENS5_IJNS4_10UnderscoreES10_S10_EEEEENS4_13SM90_TMA_LOADENS4_14ComposedLayoutINS4_7SwizzleILi3ELi4ELi3EEENS4_18smem_ptr_flag_bitsILi8EEENSU_INS5_IJNSA_ILi8EEESF_EEENS5_IJSF_SB_EEEEEEENS4_9Copy_AtomIJNS4_39AutoVectorizingCopyWithAssumedAlignmentILi128EEESH_EEENS4_8identityES13_NS14_IS16_NS17_ILi16EEENSU_INS5_IJS19_NSA_ILi64EEEEEENS5_IJS1K_SB_EEEEEEEvS1I_EENS_8epilogue10collective6detail29Sm90TmaWarpSpecializedAdapterINS1R_15DefaultEpilogueISH_SJ_SJ_NS1Q_6thread17LinearCombinationISH_Li1EffLNS1V_9ScaleType4KindE0ELNS_15FloatRoundStyleE2ESH_EENS1_15EpilogueDefaultEEEEEvvEEEEvNT_6ParamsE --------------------------
	.section	.text._ZN7cutlass13device_kernelINS_4gemm6kernel13GemmUniversalIN4cute5tupleIJiiiiEEENS1_10collective13CollectiveMmaINS1_49MainloopSm90TmaGmmaRmemAWarpSpecializedMixedInputILi4ENS5_IJNS4_1CILi1EEESB_SB_EEENS1_35KernelTmaWarpSpecializedCooperativeEEENS5_IJNSA_ILi128EEESF_SF_EEENS5_IJNS_12float_e4m3_tEEEENS5_IJlSB_lEEENS_10bfloat16_tESJ_NS4_8TiledMMAINS4_8MMA_AtomIJNS4_4SM904GMMA28MMA_64x128x16_F32BF16BF16_RSILNSO_5MajorE0ELSQ_0ELNSO_7ScaleInE1ELSR_1EEEEEENS4_6LayoutINS5_IJNSA_ILi2EEESB_SB_EEENS5_IJSB_NSA_ILi0EEESX_EEEEENS5_IJNS4_10UnderscoreES10_S10_EEEEENS4_13SM90_TMA_LOADENS4_14ComposedLayoutINS4_7SwizzleILi3ELi4ELi3EEENS4_18smem_ptr_flag_bitsILi8EEENSU_INS5_IJNSA_ILi8EEESF_EEENS5_IJSF_SB_EEEEEEENS4_9Copy_AtomIJNS4_39AutoVectorizingCopyWithAssumedAlignmentILi128EEESH_EEENS4_8identityES13_NS14_IS16_NS17_ILi16EEENSU_INS5_IJS19_NSA_ILi64EEEEEENS5_IJS1K_SB_EEEEEEEvS1I_EENS_8epilogue10collective6detail29Sm90TmaWarpSpecializedAdapterINS1R_15DefaultEpilogueISH_SJ_SJ_NS1Q_6thread17LinearCombinationISH_Li1EffLNS1V_9ScaleType4KindE0ELNS_15FloatRoundStyleE2ESH_EENS1_15EpilogueDefaultEEEEEvvEEEEvNT_6ParamsE,"ax",@progbits
	.align	128
.text._ZN7cutlass13device_kernelINS_4gemm6kernel13GemmUniversalIN4cute5tupleIJiiiiEEENS1_10collective13CollectiveMmaINS1_49MainloopSm90TmaGmmaRmemAWarpSpecializedMixedInputILi4ENS5_IJNS4_1CILi1EEESB_SB_EEENS1_35KernelTmaWarpSpecializedCooperativeEEENS5_IJNSA_ILi128EEESF_SF_EEENS5_IJNS_12float_e4m3_tEEEENS5_IJlSB_lEEENS_10bfloat16_tESJ_NS4_8TiledMMAINS4_8MMA_AtomIJNS4_4SM904GMMA28MMA_64x128x16_F32BF16BF16_RSILNSO_5MajorE0ELSQ_0ELNSO_7ScaleInE1ELSR_1EEEEEENS4_6LayoutINS5_IJNSA_ILi2EEESB_SB_EEENS5_IJSB_NSA_ILi0EEESX_EEEEENS5_IJNS4_10UnderscoreES10_S10_EEEEENS4_13SM90_TMA_LOADENS4_14ComposedLayoutINS4_7SwizzleILi3ELi4ELi3EEENS4_18smem_ptr_flag_bitsILi8EEENSU_INS5_IJNSA_ILi8EEESF_EEENS5_IJSF_SB_EEEEEEENS4_9Copy_AtomIJNS4_39AutoVectorizingCopyWithAssumedAlignmentILi128EEESH_EEENS4_8identityES13_NS14_IS16_NS17_ILi16EEENSU_INS5_IJS19_NSA_ILi64EEEEEENS5_IJS1K_SB_EEEEEEEvS1I_EENS_8epilogue10collective6detail29Sm90TmaWarpSpecializedAdapterINS1R_15DefaultEpilogueISH_SJ_SJ_NS1Q_6thread17LinearCombinationISH_Li1EffLNS1V_9ScaleType4KindE0ELNS_15FloatRoundStyleE2ESH_EENS1_15EpilogueDefaultEEEEEvvEEEEvNT_6ParamsE:
        .type           _ZN7cutlass13device_kernelINS_4gemm6kernel13GemmUniversalIN4cute5tupleIJiiiiEEENS1_10collective13CollectiveMmaINS1_49MainloopSm90TmaGmmaRmemAWarpSpecializedMixedInputILi4ENS5_IJNS4_1CILi1EEESB_SB_EEENS1_35KernelTmaWarpSpecializedCooperativeEEENS5_IJNSA_ILi128EEESF_SF_EEENS5_IJNS_12float_e4m3_tEEEENS5_IJlSB_lEEENS_10bfloat16_tESJ_NS4_8TiledMMAINS4_8MMA_AtomIJNS4_4SM904GMMA28MMA_64x128x16_F32BF16BF16_RSILNSO_5MajorE0ELSQ_0ELNSO_7ScaleInE1ELSR_1EEEEEENS4_6LayoutINS5_IJNSA_ILi2EEESB_SB_EEENS5_IJSB_NSA_ILi0EEESX_EEEEENS5_IJNS4_10UnderscoreES10_S10_EEEEENS4_13SM90_TMA_LOADENS4_14ComposedLayoutINS4_7SwizzleILi3ELi4ELi3EEENS4_18smem_ptr_flag_bitsILi8EEENSU_INS5_IJNSA_ILi8EEESF_EEENS5_IJSF_SB_EEEEEEENS4_9Copy_AtomIJNS4_39AutoVectorizingCopyWithAssumedAlignmentILi128EEESH_EEENS4_8identityES13_NS14_IS16_NS17_ILi16EEENSU_INS5_IJS19_NSA_ILi64EEEEEENS5_IJS1K_SB_EEEEEEEvS1I_EENS_8epilogue10collective6detail29Sm90TmaWarpSpecializedAdapterINS1R_15DefaultEpilogueISH_SJ_SJ_NS1Q_6thread17LinearCombinationISH_Li1EffLNS1V_9ScaleType4KindE0ELNS_15FloatRoundStyleE2ESH_EENS1_15EpilogueDefaultEEEEEvvEEEEvNT_6ParamsE,@function
        .size           _ZN7cutlass13device_kernelINS_4gemm6kernel13GemmUniversalIN4cute5tupleIJiiiiEEENS1_10collective13CollectiveMmaINS1_49MainloopSm90TmaGmmaRmemAWarpSpecializedMixedInputILi4ENS5_IJNS4_1CILi1EEESB_SB_EEENS1_35KernelTmaWarpSpecializedCooperativeEEENS5_IJNSA_ILi128EEESF_SF_EEENS5_IJNS_12float_e4m3_tEEEENS5_IJlSB_lEEENS_10bfloat16_tESJ_NS4_8TiledMMAINS4_8MMA_AtomIJNS4_4SM904GMMA28MMA_64x128x16_F32BF16BF16_RSILNSO_5MajorE0ELSQ_0ELNSO_7ScaleInE1ELSR_1EEEEEENS4_6LayoutINS5_IJNSA_ILi2EEESB_SB_EEENS5_IJSB_NSA_ILi0EEESX_EEEEENS5_IJNS4_10UnderscoreES10_S10_EEEEENS4_13SM90_TMA_LOADENS4_14ComposedLayoutINS4_7SwizzleILi3ELi4ELi3EEENS4_18smem_ptr_flag_bitsILi8EEENSU_INS5_IJNSA_ILi8EEESF_EEENS5_IJSF_SB_EEEEEEENS4_9Copy_AtomIJNS4_39AutoVectorizingCopyWithAssumedAlignmentILi128EEESH_EEENS4_8identityES13_NS14_IS16_NS17_ILi16EEENSU_INS5_IJS19_NSA_ILi64EEEEEENS5_IJS1K_SB_EEEEEEEvS1I_EENS_8epilogue10collective6detail29Sm90TmaWarpSpecializedAdapterINS1R_15DefaultEpilogueISH_SJ_SJ_NS1Q_6thread17LinearCombinationISH_Li1EffLNS1V_9ScaleType4KindE0ELNS_15FloatRoundStyleE2ESH_EENS1_15EpilogueDefaultEEEEEvvEEEEvNT_6ParamsE,(.L_x_214 - _ZN7cutlass13device_kernelINS_4gemm6kernel13GemmUniversalIN4cute5tupleIJiiiiEEENS1_10collective13CollectiveMmaINS1_49MainloopSm90TmaGmmaRmemAWarpSpecializedMixedInputILi4ENS5_IJNS4_1CILi1EEESB_SB_EEENS1_35KernelTmaWarpSpecializedCooperativeEEENS5_IJNSA_ILi128EEESF_SF_EEENS5_IJNS_12float_e4m3_tEEEENS5_IJlSB_lEEENS_10bfloat16_tESJ_NS4_8TiledMMAINS4_8MMA_AtomIJNS4_4SM904GMMA28MMA_64x128x16_F32BF16BF16_RSILNSO_5MajorE0ELSQ_0ELNSO_7ScaleInE1ELSR_1EEEEEENS4_6LayoutINS5_IJNSA_ILi2EEESB_SB_EEENS5_IJSB_NSA_ILi0EEESX_EEEEENS5_IJNS4_10UnderscoreES10_S10_EEEEENS4_13SM90_TMA_LOADENS4_14ComposedLayoutINS4_7SwizzleILi3ELi4ELi3EEENS4_18smem_ptr_flag_bitsILi8EEENSU_INS5_IJNSA_ILi8EEESF_EEENS5_IJSF_SB_EEEEEEENS4_9Copy_AtomIJNS4_39AutoVectorizingCopyWithAssumedAlignmentILi128EEESH_EEENS4_8identityES13_NS14_IS16_NS17_ILi16EEENSU_INS5_IJS19_NSA_ILi64EEEEEENS5_IJS1K_SB_EEEEEEEvS1I_EENS_8epilogue10collective6detail29Sm90TmaWarpSpecializedAdapterINS1R_15DefaultEpilogueISH_SJ_SJ_NS1Q_6thread17LinearCombinationISH_Li1EffLNS1V_9ScaleType4KindE0ELNS_15FloatRoundStyleE2ESH_EENS1_15EpilogueDefaultEEEEEvvEEEEvNT_6ParamsE)
        .other          _ZN7cutlass13device_kernelINS_4gemm6kernel13GemmUniversalIN4cute5tupleIJiiiiEEENS1_10collective13CollectiveMmaINS1_49MainloopSm90TmaGmmaRmemAWarpSpecializedMixedInputILi4ENS5_IJNS4_1CILi1EEESB_SB_EEENS1_35KernelTmaWarpSpecializedCooperativeEEENS5_IJNSA_ILi128EEESF_SF_EEENS5_IJNS_12float_e4m3_tEEEENS5_IJlSB_lEEENS_10bfloat16_tESJ_NS4_8TiledMMAINS4_8MMA_AtomIJNS4_4SM904GMMA28MMA_64x128x16_F32BF16BF16_RSILNSO_5MajorE0ELSQ_0ELNSO_7ScaleInE1ELSR_1EEEEEENS4_6LayoutINS5_IJNSA_ILi2EEESB_SB_EEENS5_IJSB_NSA_ILi0EEESX_EEEEENS5_IJNS4_10UnderscoreES10_S10_EEEEENS4_13SM90_TMA_LOADENS4_14ComposedLayoutINS4_7SwizzleILi3ELi4ELi3EEENS4_18smem_ptr_flag_bitsILi8EEENSU_INS5_IJNSA_ILi8EEESF_EEENS5_IJSF_SB_EEEEEEENS4_9Copy_AtomIJNS4_39AutoVectorizingCopyWithAssumedAlignmentILi128EEESH_EEENS4_8identityES13_NS14_IS16_NS17_ILi16EEENSU_INS5_IJS19_NSA_ILi64EEEEEENS5_IJS1K_SB_EEEEEEEvS1I_EENS_8epilogue10collective6detail29Sm90TmaWarpSpecializedAdapterINS1R_15DefaultEpilogueISH_SJ_SJ_NS1Q_6thread17LinearCombinationISH_Li1EffLNS1V_9ScaleType4KindE0ELNS_15FloatRoundStyleE2ESH_EENS1_15EpilogueDefaultEEEEEvvEEEEvNT_6ParamsE,@"STO_CUDA_ENTRY STV_DEFAULT"
_ZN7cutlass13device_kernelINS_4gemm6kernel13GemmUniversalIN4cute5tupleIJiiiiEEENS1_10collective13CollectiveMmaINS1_49MainloopSm90TmaGmmaRmemAWarpSpecializedMixedInputILi4ENS5_IJNS4_1CILi1EEESB_SB_EEENS1_35KernelTmaWarpSpecializedCooperativeEEENS5_IJNSA_ILi128EEESF_SF_EEENS5_IJNS_12float_e4m3_tEEEENS5_IJlSB_lEEENS_10bfloat16_tESJ_NS4_8TiledMMAINS4_8MMA_AtomIJNS4_4SM904GMMA28MMA_64x128x16_F32BF16BF16_RSILNSO_5MajorE0ELSQ_0ELNSO_7ScaleInE1ELSR_1EEEEEENS4_6LayoutINS5_IJNSA_ILi2EEESB_SB_EEENS5_IJSB_NSA_ILi0EEESX_EEEEENS5_IJNS4_10UnderscoreES10_S10_EEEEENS4_13SM90_TMA_LOADENS4_14ComposedLayoutINS4_7SwizzleILi3ELi4ELi3EEENS4_18smem_ptr_flag_bitsILi8EEENSU_INS5_IJNSA_ILi8EEESF_EEENS5_IJSF_SB_EEEEEEENS4_9Copy_AtomIJNS4_39AutoVectorizingCopyWithAssumedAlignmentILi128EEESH_EEENS4_8identityES13_NS14_IS16_NS17_ILi16EEENSU_INS5_IJS19_NSA_ILi64EEEEEENS5_IJS1K_SB_EEEEEEEvS1I_EENS_8epilogue10collective6detail29Sm90TmaWarpSpecializedAdapterINS1R_15DefaultEpilogueISH_SJ_SJ_NS1Q_6thread17LinearCombinationISH_Li1EffLNS1V_9ScaleType4KindE0ELNS_15FloatRoundStyleE2ESH_EENS1_15EpilogueDefaultEEEEEvvEEEEvNT_6ParamsE:
[----:B------:R-:W0:Y:S01]  /*0000*/  LDC R1, c[0x0][0x28] ;  /* 0x00000a00ff017b82 */ /* 0x000e220000000800 */
[----:B------:R-:W1:Y:S01]  /*0010*/  S2R R0, SR_TID.X ;  /* 0x0000000000007919 */ /* 0x000e620000002100 */
[----:B------:R-:W-:Y:S01]  /*0020*/  ELECT P0, URZ, PT ;  /* 0x00000000003f782f */ /* 0x000fe20003800000 */
[----:B------:R-:W-:Y:S01]  /*0030*/  BSSY B0, `(.L_x_0) ;  /* 0x000000f000007945 */ /* 0x000fe20003800000 */
[--C-:B-1----:R-:W-:Y:S02]  /*0040*/  SHF.R.U32.HI R3, RZ, 0x5, R0.reuse ;  /* 0x00000005ff037819 */ /* 0x102fe40000011600 */
[----:B------:R-:W-:-:S03]  /*0050*/  SHF.R.U32.HI R7, RZ, 0x7, R0 ;  /* 0x00000007ff077819 */ /* 0x000fc60000011600 */
[----:B------:R-:W1:Y:S04]  /*0060*/  SHFL.IDX PT, R5, R3, RZ, 0x1f ;  /* 0x00001fff03057589 */ /* 0x000e6800000e0000 */
[----:B------:R2:W3:Y:S01]  /*0070*/  SHFL.IDX PT, R11, R7, RZ, 0x1f ;  /* 0x00001fff070b7589 */ /* 0x0004e200000e0000 */
[----:B-1----:R-:W-:-:S13]  /*0080*/  ISETP.NE.OR P0, PT, R5, RZ, !P0 ;  /* 0x000000ff0500720c */ /* 0x002fda0004705670 */
[----:B0-23--:R-:W-:Y:S05]  /*0090*/  @P0 BRA `(.L_x_1) ;  /* 0x0000000000200947 */ /* 0x00dfea0003800000 */
[----:B------:R-:W-:Y:S02]  /*00a0*/  ULDC.64 UR4, c[0x0][0x198] ;  /* 0x0000660000047ab9 */ /* 0x000fe40000000a00 */
[----:B------:R-:W-:Y:S02]  /*00b0*/  UIADD3 UR6, UP0, UR4, 0xf0, URZ ;  /* 0x000000f004067890 */ /* 0x000fe4000ff1e03f */
[----:B------:R-:W-:Y:S02]  /*00c0*/  UIADD3 UR4, UP1, UR4, 0x1f0, URZ ;  /* 0x000001f004047890 */ /* 0x000fe4000ff3e03f */
[----:B------:R-:W-:Y:S02]  /*00d0*/  UIADD3.X UR7, URZ, UR5, URZ, UP0, !UPT ;  /* 0x000000053f077290 */ /* 0x000fe400087fe43f */
[----:B------:R-:W-:-:S07]  /*00e0*/  UIADD3.X UR5, URZ, UR5, URZ, UP1, !UPT ;  /* 0x000000053f057290 */ /* 0x000fce0008ffe43f */
[----:B------:R0:W-:Y:S02]  /*00f0*/  UTMACCTL.PF [UR6] ;  /* 0x00000000060079b9 */ /* 0x0001e40008040000 */
[----:B------:R0:W-:Y:S02]  /*0100*/  UTMACCTL.PF [UR4] ;  /* 0x00000000040079b9 */ /* 0x0001e40008040000 */
[----:B0-----:R-:W-:Y:S01]  /*0110*/  NOP ;  /* 0x0000000000007918 */ /* 0x001fe20000000000 */
.L_x_1:
[----:B------:R-:W-:Y:S05]  /*0120*/  BSYNC B0 ;  /* 0x0000000000007941 */ /* 0x000fea0003800000 */
.L_x_0:
[----:B------:R-:W0:Y:S02]  /*0130*/  SHFL.IDX PT, R2, R3, RZ, 0x1f ;  /* 0x00001fff03027589 */ /* 0x000e2400000e0000 */
[----:B0-----:R-:W-:-:S13]  /*0140*/  ISETP.NE.AND P0, PT, R2, RZ, PT ;  /* 0x000000ff0200720c */ /* 0x001fda0003f05270 */
[----:B------:R-:W-:Y:S05]  /*0150*/  @P0 BRA `(.L_x_2) ;  /* 0x0000000000580947 */ /* 0x000fea0003800000 */
[----:B------:R-:W0:Y:S01]  /*0160*/  S2UR UR8, SR_CgaCtaId ;  /* 0x00000000000879c3 */ /* 0x000e220000008800 */
[----:B------:R-:W-:Y:S01]  /*0170*/  UMOV UR4, 0x400 ;  /* 0x0000040000047882 */ /* 0x000fe20000000000 */
[----:B------:R-:W-:Y:S01]  /*0180*/  UMOV UR5, 0x1 ;  /* 0x0000000100057882 */ /* 0x000fe20000000000 */
[----:B------:R-:W-:Y:S01]  /*0190*/  UMOV UR6, 0x100 ;  /* 0x0000010000067882 */ /* 0x000fe20000000000 */
[----:B------:R-:W-:Y:S01]  /*01a0*/  ELECT P0, URZ, PT ;  /* 0x00000000003f782f */ /* 0x000fe20003800000 */
[----:B------:R-:W-:-:S04]  /*01b0*/  UIADD3 UR6, -UR6, 0x100000, URZ ;  /* 0x0010000006067890 */ /* 0x000fc8000fffe13f */
[----:B------:R-:W-:Y:S02]  /*01c0*/  USHF.L.U32 UR7, UR6, 0xb, URZ ;  /* 0x0000000b06077899 */ /* 0x000fe4000800063f */
[----:B------:R-:W-:Y:S02]  /*01d0*/  USHF.L.U32 UR6, UR6, 0x1, URZ ;  /* 0x0000000106067899 */ /* 0x000fe4000800063f */
[----:B0-----:R-:W-:Y:S02]  /*01e0*/  ULEA UR8, UR8, UR4, 0x18 ;  /* 0x0000000408087291 */ /* 0x001fe4000f8ec03f */
[----:B------:R-:W-:-:S04]  /*01f0*/  UIADD3 UR4, -UR5, 0x100000, URZ ;  /* 0x0010000005047890 */ /* 0x000fc8000fffe13f */
[----:B------:R-:W-:Y:S02]  /*0200*/  USHF.L.U32 UR5, UR4, 0xb, URZ ;  /* 0x0000000b04057899 */ /* 0x000fe4000800063f */
[----:B------:R-:W-:Y:S01]  /*0210*/  USHF.L.U32 UR4, UR4, 0x1, URZ ;  /* 0x0000000104047899 */ /* 0x000fe2000800063f */
[----:B------:R-:W0:Y:S11]  /*0220*/  FENCE.VIEW.ASYNC.S ;  /* 0x00000000000073c6 */ /* 0x000e360000000000 */
[----:B0-----:R0:W1:Y:S01]  /*0230*/  SYNCS.EXCH.64 URZ, [UR8], UR4 ;  /* 0x00000004083f75b2 */ /* 0x0010620008000100 */
[----:B------:R0:W2:Y:S01]  /*0240*/  SYNCS.EXCH.64 URZ, [UR8+0x20], UR6 ;  /* 0x00002006083f75b2 */ /* 0x0000a20008000100 */
[----:B------:R0:W3:Y:S01]  /*0250*/  SYNCS.EXCH.64 URZ, [UR8+0x8], UR4 ;  /* 0x00000804083f75b2 */ /* 0x0000e20008000100 */
[----:B------:R0:W4:Y:S01]  /*0260*/  SYNCS.EXCH.64 URZ, [UR8+0x28], UR6 ;  /* 0x00002806083f75b2 */ /* 0x0001220008000100 */
[----:B------:R0:W0:Y:S01]  /*0270*/  SYNCS.EXCH.64 URZ, [UR8+0x10], UR4 ;  /* 0x00001004083f75b2 */ /* 0x0000220008000100 */
[----:B------:R0:W0:Y:S01]  /*0280*/  SYNCS.EXCH.64 URZ, [UR8+0x30], UR6 ;  /* 0x00003006083f75b2 */ /* 0x0000220008000100 */
[----:B------:R0:W0:Y:S01]  /*0290*/  SYNCS.EXCH.64 URZ, [UR8+0x18], UR4 ;  /* 0x00001804083f75b2 */ /* 0x0000220008000100 */
[----:B------:R0:W0:Y:S01]  /*02a0*/  SYNCS.EXCH.64 URZ, [UR8+0x38], UR6 ;  /* 0x00003806083f75b2 */ /* 0x0000220008000100 */
[----:B------:R-:W-:Y:S01]  /*02b0*/  NOP ;  /* 0x0000000000007918 */ /* 0x000fe20000000000 */
.L_x_2:
[----:B------:R-:W5:Y:S01]  /*02c0*/  SHFL.IDX PT, R3, R3, RZ, 0x1f ;  /* 0x00001fff03037589 */ /* 0x000f6200000e0000 */
[----:B------:R-:W-:Y:S01]  /*02d0*/  ELECT P0, URZ, PT ;  /* 0x00000000003f782f */ /* 0x000fe20003800000 */
[----:B------:R-:W1:Y:S01]  /*02e0*/  LDC R2, c[0x0][0x85c] ;  /* 0x00021700ff027b82 */ /* 0x000e620000000800 */
[----:B------:R-:W-:Y:S01]  /*02f0*/  SHF.R.S32.HI R8, RZ, 0x1f, R5 ;  /* 0x0000001fff087819 */ /* 0x000fe20000011405 */
[----:B------:R-:W2:Y:S01]  /*0300*/  S2R R6, SR_CTAID.Y ;  /* 0x0000000000067919 */ /* 0x000ea20000002600 */
[----:B0-----:R-:W-:Y:S01]  /*0310*/  UMOV UR4, 0x20 ;  /* 0x0000002000047882 */ /* 0x001fe20000000000 */
[----:B------:R-:W-:Y:S01]  /*0320*/  NOP ;  /* 0x0000000000007918 */ /* 0x000fe20000000000 */
[----:B------:R-:W-:Y:S01]  /*0330*/  ISETP.NE.AND P2, PT, R11, RZ, PT ;  /* 0x000000ff0b00720c */ /* 0x000fe20003f45270 */
[----:B------:R-:W0:Y:S01]  /*0340*/  S2R R4, SR_CTAID.X ;  /* 0x0000000000047919 */ /* 0x000e220000002500 */
[----:B------:R-:W-:Y:S01]  /*0350*/  NOP ;  /* 0x0000000000007918 */ /* 0x000fe20000000000 */
[----:B------:R-:W-:-:S02]  /*0360*/  LOP3.LUT R31, R0, 0x7f, RZ, 0xc0, !PT ;  /* 0x0000007f001f7812 */ /* 0x000fc400078ec0ff */
[----:B-----5:R-:W-:Y:S02]  /*0370*/  ISETP.NE.OR P0, PT, R3, RZ, !P0 ;  /* 0x000000ff0300720c */ /* 0x020fe40004705670 */
[----:B-1----:R-:W-:-:S04]  /*0380*/  ISETP.NE.AND P3, PT, R2, 0x1, PT ;  /* 0x000000010200780c */ /* 0x002fc80003f65270 */
[----:B------:R-:W-:Y:S02]  /*0390*/  P2R R3, PR, RZ, 0x8 ;  /* 0x00000008ff037803 */ /* 0x000fe40000000000 */
[----:B------:R-:W-:-:S04]  /*03a0*/  LEA.HI R3, R8, R5, RZ, 0x2 ;  /* 0x0000000508037211 */ /* 0x000fc800078f10ff */
[----:B------:R-:W-:Y:S01]  /*03b0*/  LOP3.LUT R10, R3, 0xfffffffc, RZ, 0xc0, !PT ;  /* 0xfffffffc030a7812 */ /* 0x000fe200078ec0ff */
[----:B------:R-:W-:Y:S01]  /*03c0*/  VOTEU.ALL UP0, P0 ;  /* 0x00000000003f7886 */ /* 0x000fe20000000000 */
[----:B------:R-:W-:Y:S01]  /*03d0*/  VOTEU.ALL UP1, P0 ;  /* 0x00000000003f7886 */ /* 0x000fe20000020000 */
[----:B------:R-:W0:Y:S01]  /*03e0*/  @P3 LDC R17, c[0x0][0x10] ;  /* 0x00000400ff113b82 */ /* 0x000e220000000800 */
[----:B--2---:R-:W-:Y:S02]  /*03f0*/  @P3 IMAD.MOV.U32 R8, RZ, RZ, R6 ;  /* 0x000000ffff083224 */ /* 0x004fe400078e0006 */
[----:B------:R-:W-:Y:S01]  /*0400*/  @!UP0 UMOV UR6, 0x400 ;  /* 0x0000040000068882 */ /* 0x000fe20000000000 */
[----:B------:R-:W-:-:S04]  /*0410*/  @!UP0 UIADD3 UR4, -UR4, 0x100000, URZ ;  /* 0x0010000004048890 */ /* 0x000fc8000fffe13f */
[----:B------:R-:W-:Y:S02]  /*0420*/  @!UP0 USHF.L.U32 UR5, UR4, 0xb, URZ ;  /* 0x0000000b04058899 */ /* 0x000fe4000800063f */
[----:B------:R-:W-:Y:S01]  /*0430*/  @!UP0 USHF.L.U32 UR4, UR4, 0x1, URZ ;  /* 0x0000000104048899 */ /* 0x000fe2000800063f */
[----:B------:R-:W-:Y:S02]  /*0440*/  IMAD.IADD R3, R5, 0x1, -R10 ;  /* 0x0000000105037824 */ /* 0x000fe400078e0a0a */
[----:B------:R-:W-:Y:S01]  /*0450*/  @P3 IMAD.MOV.U32 R9, RZ, RZ, RZ ;  /* 0x000000ffff093224 */ /* 0x000fe200078e00ff */
[----:B------:R-:W1:Y:S01]  /*0460*/  @!UP0 S2UR UR7, SR_CgaCtaId ;  /* 0x00000000000789c3 */ /* 0x000e620000008800 */
[----:B------:R-:W-:Y:S01]  /*0470*/  IMAD.MOV.U32 R5, RZ, RZ, RZ ;  /* 0x000000ffff057224 */ /* 0x000fe200078e00ff */
[----:B------:R-:W-:-:S06]  /*0480*/  ISETP.NE.AND P1, PT, R3, 0x3, PT ;  /* 0x000000030300780c */ /* 0x000fcc0003f25270 */
[----:B------:R-:W2:Y:S01]  /*0490*/  @!P3 LDC R13, c[0x0][0xc] ;  /* 0x00000300ff0dbb82 */ /* 0x000ea20000000800 */
[----:B0-----:R-:W-:Y:S01]  /*04a0*/  @P3 IMAD.WIDE.U32 R16, R4, R17, R8 ;  /* 0x0000001104103225 */ /* 0x001fe200078e0008 */
[----:B-1----:R-:W-:Y:S01]  /*04b0*/  @!UP0 ULEA UR8, UR7, UR6, 0x18 ;  /* 0x0000000607088291 */ /* 0x002fe2000f8ec03f */
[----:B------:R-:W-:Y:S02]  /*04c0*/  VOTEU.ALL UP0, P0 ;  /* 0x00000000003f7886 */ /* 0x000fe40000000000 */
[----:B------:R-:W-:Y:S01]  /*04d0*/  ULDC UR6, c[0x0][0xc] ;  /* 0x0000030000067ab9 */ /* 0x000fe20000000800 */
[----:B------:R-:W-:Y:S01]  /*04e0*/  ISETP.EQ.OR P0, PT, R3, RZ, !P1 ;  /* 0x000000ff0300720c */ /* 0x000fe20004f02670 */
[----:B------:R-:W-:-:S03]  /*04f0*/  ULDC UR7, c[0x0][0x10] ;  /* 0x0000040000077ab9 */ /* 0x000fc60000000800 */
[C---:B------:R-:W-:Y:S01]  /*0500*/  ISETP.EQ.AND P0, PT, R11.reuse, RZ, P0 ;  /* 0x000000ff0b00720c */ /* 0x040fe20000702270 */
[----:B------:R-:W-:Y:S02]  /*0510*/  VIADD R11, R11, 0xffffffff ;  /* 0xffffffff0b0b7836 */ /* 0x000fe40000000000 */
[----:B--2---:R-:W-:Y:S01]  /*0520*/  @!P3 IMAD.WIDE.U32 R8, R13, R6, R4 ;  /* 0x000000060d08b225 */ /* 0x004fe200078e0004 */
[----:B------:R-:W0:Y:S02]  /*0530*/  FENCE.VIEW.ASYNC.S ;  /* 0x00000000000073c6 */ /* 0x000e240000000000 */
[----:B0-----:R-:W3:Y:S01]  /*0540*/  @!UP0 SYNCS.EXCH.64 URZ, [UR8+0x50], UR4 ;  /* 0x00005004083f85b2 */ /* 0x001ee20008000100 */
[----:B------:R-:W-:Y:S01]  /*0550*/  SEL R18, RZ, 0x1, !P0 ;  /* 0x00000001ff127807 */ /* 0x000fe20004000000 */
[----:B------:R-:W-:Y:S01]  /*0560*/  @P3 IMAD.MOV.U32 R13, RZ, RZ, RZ ;  /* 0x000000ffff0d3224 */ /* 0x000fe200078e00ff */
[----:B------:R-:W-:Y:S01]  /*0570*/  ISETP.GE.U32.AND P1, PT, R11, 0x2, PT ;  /* 0x000000020b00780c */ /* 0x000fe20003f26070 */
[----:B------:R-:W-:-:S02]  /*0580*/  @!P3 IMAD.MOV.U32 R16, RZ, RZ, R8 ;  /* 0x000000ffff10b224 */ /* 0x000fc400078e0008 */
[----:B------:R-:W-:Y:S01]  /*0590*/  @P3 IMAD.IADD R17, R17, 0x1, R13 ;  /* 0x0000000111113824 */ /* 0x000fe200078e020d */
[----:B------:R-:W-:Y:S01]  /*05a0*/  SEL R18, R18, 0x2, P1 ;  /* 0x0000000212127807 */ /* 0x000fe20000800000 */
[----:B------:R-:W-:Y:S01]  /*05b0*/  @!P3 IMAD.MOV.U32 R17, RZ, RZ, R9 ;  /* 0x000000ffff11b224 */ /* 0x000fe200078e0009 */
[----:B------:R0:W3:Y:S01]  /*05c0*/  @!UP1 SYNCS.EXCH.64 URZ, [UR8+0x58], UR4 ;  /* 0x00005804083f95b2 */ /* 0x0000e20008000100 */
[----:B------:R-:W-:Y:S01]  /*05d0*/  NOP ;  /* 0x0000000000007918 */ /* 0x000fe20000000000 */
[----:B0-----:R-:W-:-:S03]  /*05e0*/  UIMAD.WIDE.U32 UR4, UR6, UR7, URZ ;  /* 0x00000007060472a5 */ /* 0x001fc6000f8e003f */
[----:B------:R-:W-:Y:S02]  /*05f0*/  ULDC UR6, c[0x0][0x14] ;  /* 0x0000050000067ab9 */ /* 0x000fe40000000800 */
[----:B------:R-:W-:Y:S02]  /*0600*/  UIMAD.WIDE.U32 UR38, UR4, UR6, URZ ;  /* 0x00000006042672a5 */ /* 0x000fe4000f8e003f */
[----:B------:R-:W-:-:S04]  /*0610*/  UIMAD UR42, UR5, UR6, URZ ;  /* 0x00000006052a72a4 */ /* 0x000fc8000f8e023f */
[----:B------:R-:W-:Y:S01]  /*0620*/  UIADD3 UR42, UR39, UR42, URZ ;  /* 0x0000002a272a7290 */ /* 0x000fe2000fffe03f */
[----:B---34-:R-:W-:Y:S06]  /*0630*/  BAR.SYNC.DEFER_BLOCKING 0x0 ;  /* 0x0000000000007b1d */ /* 0x018fec0000010000 */
[----:B------:R-:W-:Y:S05]  /*0640*/  @!P2 BRA `(.L_x_3) ;  /* 0x000000900024a947 */ /* 0x000fea0003800000 */
[----:B------:R-:W-:-:S13]  /*0650*/  ISETP.GT.U32.AND P0, PT, R11, 0x1, PT ;  /* 0x000000010b00780c */ /* 0x000fda0003f04070 */
[----:B------:R-:W-:Y:S05]  /*0660*/  @P0 EXIT ;  /* 0x000000000000094d */ /* 0x000fea0003800000 */
[----:B------:R-:W-:Y:S01]  /*0670*/  ULDC.64 UR4, c[0x0][0x850] ;  /* 0x0002140000047ab9 */ /* 0x000fe20000000a00 */
[----:B------:R-:W-:Y:S01]  /*0680*/  PRMT R3, RZ, 0x7610, R3 ;  /* 0x00007610ff037816 */ /* 0x000fe20000000003 */
[----:B------:R-:W-:Y:S01]  /*0690*/  IMAD.MOV.U32 R23, RZ, RZ, -0x1 ;  /* 0xffffffffff177424 */ /* 0x000fe200078e00ff */
[----:B------:R-:W-:Y:S01]  /*06a0*/  ISETP.GE.U32.AND P0, PT, R16, UR4, PT ;  /* 0x0000000410007c0c */ /* 0x000fe2000bf06070 */
[----:B------:R-:W-:Y:S02]  /*06b0*/  IMAD.MOV.U32 R96, RZ, RZ, -0x1 ;  /* 0xffffffffff607424 */ /* 0x000fe400078e00ff */
[----:B------:R-:W-:Y:S01]  /*06c0*/  IMAD.MOV.U32 R22, RZ, RZ, -0x1 ;  /* 0xffffffffff167424 */ /* 0x000fe200078e00ff */
[----:B------:R-:W-:-:S13]  /*06d0*/  ISETP.GE.U32.AND.EX P0, PT, R17, UR5, PT, P0 ;  /* 0x0000000511007c0c */ /* 0x000fda000bf06100 */
[----:B------:R-:W-:Y:S05]  /*06e0*/  @P0 BRA `(.L_x_4) ;  /* 0x0000000400580947 */ /* 0x000fea0003800000 */
[----:B------:R-:W0:Y:S01]  /*06f0*/  LDC.64 R20, c[0x0][0x828] ;  /* 0x00020a00ff147b82 */ /* 0x000e220000000a00 */
[----:B------:R-:W-:Y:S02]  /*0700*/  IMAD.MOV.U32 R8, RZ, RZ, R16 ;  /* 0x000000ffff087224 */ /* 0x000fe400078e0010 */
[----:B------:R-:W-:-:S05]  /*0710*/  IMAD.MOV.U32 R9, RZ, RZ, R17 ;  /* 0x000000ffff097224 */ /* 0x000fca00078e0011 */
[----:B------:R-:W1:Y:S08]  /*0720*/  LDC R14, c[0x0][0x830] ;  /* 0x00020c00ff0e7b82 */ /* 0x000e700000000800 */
[----:B------:R-:W2:Y:S01]  /*0730*/  LDC.64 R22, c[0x0][0x820] ;  /* 0x00020800ff167b82 */ /* 0x000ea20000000a00 */
[----:B0-----:R-:W-:-:S04]  /*0740*/  ISETP.NE.U32.AND P0, PT, R20, RZ, PT ;  /* 0x000000ff1400720c */ /* 0x001fc80003f05070 */
[----:B------:R-:W-:-:S13]  /*0750*/  ISETP.NE.AND.EX P0, PT, R21, RZ, PT, P0 ;  /* 0x000000ff1500720c */ /* 0x000fda0003f05300 */
[----:B-12---:R-:W-:Y:S05]  /*0760*/  @!P0 BRA `(.L_x_5) ;  /* 0x0000000000288947 */ /* 0x006fea0003800000 */
[----:B------:R-:W0:Y:S02]  /*0770*/  LDC R3, c[0x0][0x834] ;  /* 0x00020d00ff037b82 */ /* 0x000e240000000800 */
[----:B0-----:R-:W-:-:S05]  /*0780*/  IADD3 R3, P0, R16, R3, RZ ;  /* 0x0000000310037210 */ /* 0x001fca0007f1e0ff */
[----:B------:R-:W-:-:S04]  /*0790*/  IMAD.X R15, RZ, RZ, R17, P0 ;  /* 0x000000ffff0f7224 */ /* 0x000fc800000e0611 */
[----:B------:R-:W-:-:S04]  /*07a0*/  IMAD.WIDE.U32 R8, R15, R20, RZ ;  /* 0x000000140f087225 */ /* 0x000fc800078e00ff */
[----:B------:R-:W-:-:S04]  /*07b0*/  IMAD.WIDE.U32 R10, P0, R3, R21, R8 ;  /* 0x00000015030a7225 */ /* 0x000fc80007800008 */
[----:B------:R-:W-:-:S04]  /*07c0*/  IMAD.WIDE.U32 R8, R3, R20, RZ ;  /* 0x0000001403087225 */ /* 0x000fc800078e00ff */
[----:B------:R-:W-:Y:S01]  /*07d0*/  IMAD.X R13, RZ, RZ, RZ, P0 ;  /* 0x000000ffff0d7224 */ /* 0x000fe200000e06ff */
[----:B------:R-:W-:Y:S01]  /*07e0*/  IADD3 RZ, P0, R9, R10, RZ ;  /* 0x0000000a09ff7210 */ /* 0x000fe20007f1e0ff */
[----:B------:R-:W-:-:S04]  /*07f0*/  IMAD.MOV.U32 R12, RZ, RZ, R11 ;  /* 0x000000ffff0c7224 */ /* 0x000fc800078e000b */
[----:B------:R-:W-:-:S08]  /*0800*/  IMAD.WIDE.U32.X R8, R15, R21, R12, P0 ;  /* 0x000000150f087225 */ /* 0x000fd000000e040c */
.L_x_5:
[-CC-:B------:R-:W-:Y:S01]  /*0810*/  SHF.R.U64 R28, R8, R14.reuse, R9.reuse ;  /* 0x0000000e081c7219 */ /* 0x180fe20000001209 */
[----:B------:R-:W0:Y:S01]  /*0820*/  LDC R12, c[0x0][0x818] ;  /* 0x00020600ff0c7b82 */ /* 0x000e220000000800 */
[----:B------:R-:W-:Y:S01]  /*0830*/  SHF.R.U32.HI R5, RZ, R14, R9 ;  /* 0x0000000eff057219 */ /* 0x000fe20000011609 */
[----:B------:R-:W-:Y:S01]  /*0840*/  ULDC UR4, c[0x0][0x150] ;  /* 0x0000540000047ab9 */ /* 0x000fe20000000800 */
[----:B------:R-:W-:Y:S02]  /*0850*/  IADD3 R11, P0, RZ, -R28, RZ ;  /* 0x8000001cff0b7210 */ /* 0x000fe40007f1e0ff */
[----:B------:R-:W-:-:S03]  /*0860*/  I2FP.F32.U32 R3, R4 ;  /* 0x0000000400037245 */ /* 0x000fc60000201000 */
[----:B------:R-:W1:Y:S01]  /*0870*/  LDC.64 R24, c[0x0][0x840] ;  /* 0x00021000ff187b82 */ /* 0x000e620000000a00 */
[----:B------:R-:W-:Y:S02]  /*0880*/  IMAD.X R13, RZ, RZ, ~R5, P0 ;  /* 0x000000ffff0d7224 */ /* 0x000fe400000e0e05 */
[----:B------:R-:W-:Y:S01]  /*0890*/  FMUL R3, R3, UR4 ;  /* 0x0000000403037c20 */ /* 0x000fe20008400000 */
[----:B------:R-:W-:Y:S01]  /*08a0*/  IMAD.WIDE.U32 R8, R11, R22, R16 ;  /* 0x000000160b087225 */ /* 0x000fe200078e0010 */
[----:B------:R-:W-:-:S03]  /*08b0*/  ULDC UR4, c[0x0][0x154] ;  /* 0x0000550000047ab9 */ /* 0x000fc60000000800 */
[----:B------:R-:W-:Y:S01]  /*08c0*/  IMAD R10, R13, R22, RZ ;  /* 0x000000160d0a7224 */ /* 0x000fe200078e02ff */
[----:B------:R-:W2:Y:S01]  /*08d0*/  LDC R5, c[0x0][0x144] ;  /* 0x00005100ff057b82 */ /* 0x000ea20000000800 */
[----:B------:R-:W3:Y:S02]  /*08e0*/  F2I.U32.TRUNC.NTZ R3, R3 ;  /* 0x0000000300037305 */ /* 0x000ee4000020f000 */
[----:B------:R-:W-:-:S04]  /*08f0*/  IMAD R11, R11, R23, R10 ;  /* 0x000000170b0b7224 */ /* 0x000fc800078e020a */
[----:B------:R-:W-:Y:S01]  /*0900*/  IMAD.IADD R9, R9, 0x1, R11 ;  /* 0x0000000109097824 */ /* 0x000fe200078e020b */
[----:B------:R-:W4:Y:S01]  /*0910*/  LDC R14, c[0x0][0x808] ;  /* 0x00020200ff0e7b82 */ /* 0x000f220000000800 */
[----:B------:R-:W-:-:S03]  /*0920*/  IMAD.MOV.U32 R11, RZ, RZ, -0x1 ;  /* 0xffffffffff0b7424 */ /* 0x000fc600078e00ff */
[----:B0-----:R-:W-:Y:S02]  /*0930*/  SHF.R.U64 R20, R8, R12, R9 ;  /* 0x0000000c08147219 */ /* 0x001fe40000001209 */
[----:B------:R-:W-:Y:S02]  /*0940*/  I2FP.F32.U32 R8, R6 ;  /* 0x0000000600087245 */ /* 0x000fe40000201000 */
[----:B------:R-:W0:Y:S01]  /*0950*/  LDC R22, c[0x0][0x858] ;  /* 0x00021600ff167b82 */ /* 0x000e220000000800 */
[----:B-1----:R-:W-:Y:S01]  /*0960*/  ISETP.NE.U32.AND P0, PT, R24, RZ, PT ;  /* 0x000000ff1800720c */ /* 0x002fe20003f05070 */
[----:B---3--:R-:W-:Y:S01]  /*0970*/  IMAD.MOV R10, RZ, RZ, -R3 ;  /* 0x000000ffff0a7224 */ /* 0x008fe200078e0a03 */
[----:B------:R-:W-:Y:S01]  /*0980*/  SHF.R.U32.HI R9, RZ, R12, R9 ;  /* 0x0000000cff097219 */ /* 0x000fe20000011609 */
[----:B------:R-:W-:Y:S01]  /*0990*/  FMUL R8, R8, UR4 ;  /* 0x0000000408087c20 */ /* 0x000fe20008400000 */
[----:B------:R-:W-:-:S03]  /*09a0*/  ISETP.NE.AND.EX P0, PT, R25, RZ, PT, P0 ;  /* 0x000000ff1900720c */ /* 0x000fc60003f05300 */
[----:B------:R-:W1:Y:S01]  /*09b0*/  LDC R15, c[0x0][0x148] ;  /* 0x00005200ff0f7b82 */ /* 0x000e620000000800 */
[----:B--2---:R-:W-:-:S07]  /*09c0*/  IMAD R3, R5, R10, R4 ;  /* 0x0000000a05037224 */ /* 0x004fce00078e0204 */
[----:B------:R-:W2:Y:S01]  /*09d0*/  LDC R21, c[0x0][0x800] ;  /* 0x00020000ff157b82 */ /* 0x000ea20000000800 */
[-CC-:B----4-:R-:W-:Y:S02]  /*09e0*/  SHF.R.U64 R30, R20, R14.reuse, R9.reuse ;  /* 0x0000000e141e7219 */ /* 0x190fe40000001209 */
[----:B------:R-:W-:Y:S01]  /*09f0*/  SHF.R.U32.HI R5, RZ, R14, R9 ;  /* 0x0000000eff057219 */ /* 0x000fe20000011609 */
[----:B------:R-:W-:Y:S01]  /*0a00*/  IMAD.MOV.U32 R9, RZ, RZ, 0x1 ;  /* 0x00000001ff097424 */ /* 0x000fe200078e00ff */
[----:B------:R3:W4:Y:S03]  /*0a10*/  F2I.U32.TRUNC.NTZ R14, R8 ;  /* 0x00000008000e7305 */ /* 0x000726000020f000 */
[----:B------:R-:W1:Y:S01]  /*0a20*/  LDC R23, c[0x0][0x848] ;  /* 0x00021200ff177b82 */ /* 0x000e620000000800 */
[-C--:B0-----:R-:W-:Y:S02]  /*0a30*/  SHF.L.U32 R4, R11, R22.reuse, RZ ;  /* 0x000000160b047219 */ /* 0x081fe400000006ff */
[----:B------:R-:W-:-:S02]  /*0a40*/  SHF.R.U64 R32, R30, R22, R5 ;  /* 0x000000161e207219 */ /* 0x000fc40000001205 */
[----:B------:R-:W-:Y:S02]  /*0a50*/  LOP3.LUT R13, RZ, R4, RZ, 0x33, !PT ;  /* 0x00000004ff0d7212 */ /* 0x000fe400078e33ff */
[-C--:B------:R-:W-:Y:S01]  /*0a60*/  SHF.R.U32.HI R5, RZ, R22.reuse, R5 ;  /* 0x00000016ff057219 */ /* 0x080fe20000011605 */
[----:B------:R-:W0:Y:S01]  /*0a70*/  LDC R27, c[0x0][0x838] ;  /* 0x00020e00ff1b7b82 */ /* 0x000e220000000800 */
[----:B------:R-:W-:Y:S01]  /*0a80*/  SHF.L.U32 R12, R9, R22, RZ ;  /* 0x00000016090c7219 */ /* 0x000fe200000006ff */
[----:B------:R-:W-:-:S06]  /*0a90*/  IMAD.MOV.U32 R4, RZ, RZ, R32 ;  /* 0x000000ffff047224 */ /* 0x000fcc00078e0020 */
[----:B------:R-:W0:Y:S01]  /*0aa0*/  LDC R26, c[0x0][0x810] ;  /* 0x00020400ff1a7b82 */ /* 0x000e220000000800 */
[----:B---34-:R-:W-:Y:S05]  /*0ab0*/  @!P0 BRA `(.L_x_6) ;  /* 0x0000000000288947 */ /* 0x018fea0003800000 */
[----:B------:R-:W3:Y:S02]  /*0ac0*/  LDC R11, c[0x0][0x84c] ;  /* 0x00021300ff0b7b82 */ /* 0x000ee40000000800 */
[----:B---3--:R-:W-:-:S05]  /*0ad0*/  IADD3 R11, P0, R32, R11, RZ ;  /* 0x0000000b200b7210 */ /* 0x008fca0007f1e0ff */
        /* <DEDUP_REMOVED lines=8> */
.L_x_6:
[----:B-1----:R-:W-:Y:S01]  /*0b60*/  SHF.R.U64 R4, R4, R23, R5 ;  /* 0x0000001704047219 */ /* 0x002fe20000001205 */
[----:B--2---:R-:W-:Y:S01]  /*0b70*/  VIADD R5, R21, 0xffffffff ;  /* 0xffffffff15057836 */ /* 0x004fe20000000000 */
[----:B------:R-:W-:Y:S01]  /*0b80*/  LOP3.LUT R13, R30, R13, RZ, 0xc0, !PT ;  /* 0x0000000d1e0d7212 */ /* 0x000fe200078ec0ff */
[----:B------:R-:W-:Y:S02]  /*0b90*/  IMAD.MOV R14, RZ, RZ, -R14 ;  /* 0x000000ffff0e7224 */ /* 0x000fe400078e0a0e */
[----:B------:R-:W-:Y:S01]  /*0ba0*/  IMAD.MOV R8, RZ, RZ, -R4 ;  /* 0x000000ffff087224 */ /* 0x000fe200078e0a04 */
[----:B------:R-:W-:Y:S01]  /*0bb0*/  LOP3.LUT R5, R20, R5, RZ, 0xc0, !PT ;  /* 0x0000000514057212 */ /* 0x000fe200078ec0ff */
[----:B------:R-:W-:Y:S02]  /*0bc0*/  IMAD R12, R12, R4, R13 ;  /* 0x000000040c0c7224 */ /* 0x000fe400078e020d */
[----:B------:R-:W-:Y:S02]  /*0bd0*/  @P3 IMAD R3, R15, R14, R6 ;  /* 0x0000000e0f033224 */ /* 0x000fe400078e0206 */
[----:B0-----:R-:W-:-:S02]  /*0be0*/  IMAD R4, R8, R27, R32 ;  /* 0x0000001b08047224 */ /* 0x001fc400078e0220 */
[----:B------:R-:W-:Y:S02]  /*0bf0*/  IMAD R23, R12, R26, R3 ;  /* 0x0000001a0c177224 */ /* 0x000fe400078e0203 */
[----:B------:R-:W-:Y:S02]  /*0c00*/  IMAD R4, R4, R21, R5 ;  /* 0x0000001504047224 */ /* 0x000fe400078e0205 */
[----:B------:R-:W-:Y:S02]  /*0c10*/  IMAD.MOV.U32 R3, RZ, RZ, 0x1 ;  /* 0x00000001ff037424 */ /* 0x000fe400078e00ff */
[----:B------:R-:W-:Y:S01]  /*0c20*/  IMAD.MOV.U32 R22, RZ, RZ, R28 ;  /* 0x000000ffff167224 */ /* 0x000fe200078e001c */
[----:B------:R-:W-:Y:S02]  /*0c30*/  SEL R96, R4, R23, !P3 ;  /* 0x0000001704607207 */ /* 0x000fe40005800000 */
[----:B------:R-:W-:-:S07]  /*0c40*/  SEL R23, R23, R4, !P3 ;  /* 0x0000000417177207 */ /* 0x000fce0005800000 */
.L_x_4:
[----:B------:R-:W-:-:S08]  /*0c50*/  NOP ;  /* 0x0000000000007918 */ /* 0x000fd00000000000 */
[----:B------:R-:W0:Y:S02]  /*0c60*/  USETMAXREG.TRY_ALLOC.CTAPOOL UP0, 0xe8 ;  /* 0x000000e8000079c8 */ /* 0x000e240008000600 */
[----:B0-----:R-:W-:-:S13]  /*0c70*/  PLOP3.LUT P0, PT, PT, PT, UP0, 0x80, 0x0 ;  /* 0x000000000000781c */ /* 0x001fda0003f0f008 */
[----:B------:R-:W-:Y:S05]  /*0c80*/  @!P0 BRA `(.L_x_4) ;  /* 0xfffffffc00f08947 */ /* 0x000fea000383ffff */
[----:B------:R-:W-:Y:S01]  /*0c90*/  ULDC.64 UR4, c[0x0][0x798] ;  /* 0x0001e60000047ab9 */ /* 0x000fe20000000a00 */
[----:B------:R-:W-:Y:S01]  /*0ca0*/  ULDC.64 UR36, c[0x0][0x208] ;  /* 0x0000820000247ab9 */ /* 0x000fe20000000a00 */
[----:B------:R-:W-:-:S04]  /*0cb0*/  ISETP.NE.U32.AND P0, PT, RZ, UR4, PT ;  /* 0x00000004ff007c0c */ /* 0x000fc8000bf05070 */
[----:B------:R-:W-:-:S13]  /*0cc0*/  ISETP.NE.AND.EX P0, PT, RZ, UR5, PT, P0 ;  /* 0x00000005ff007c0c */ /* 0x000fda000bf05300 */
[----:B------:R-:W-:Y:S05]  /*0cd0*/  @!P0 BRA `(.L_x_7) ;  /* 0x00000000001c8947 */ /* 0x000fea0003800000 */
[----:B------:R-:W0:Y:S02]  /*0ce0*/  LDC.64 R4, c[0x0][0x798] ;  /* 0x0001e600ff047b82 */ /* 0x000e240000000a00 */
[----:B0-----:R-:W2:Y:S02]  /*0cf0*/  LDG.E.64 R4, desc[UR36][R4.64] ;  /* 0x0000002404047981 */ /* 0x001ea4000c1e1b00 */
[----:B--2---:R-:W-:-:S04]  /*0d00*/  ISETP.NE.U32.AND P0, PT, R4, RZ, PT ;  /* 0x000000ff0400720c */ /* 0x004fc80003f05070 */
[----:B------:R-:W-:-:S13]  /*0d10*/  ISETP.NE.AND.EX P0, PT, R5, RZ, PT, P0 ;  /* 0x000000ff0500720c */ /* 0x000fda0003f05300 */
[----:B------:R-:W-:Y:S05]  /*0d20*/  @!P0 BRA `(.L_x_7) ;  /* 0x0000000000088947 */ /* 0x000fea0003800000 */
[----:B------:R0:W5:Y:S01]  /*0d30*/  LD.E R97, desc[UR36][R4.64] ;  /* 0x0000002404617980 */ /* 0x000162000c101900 */
[----:B------:R-:W-:Y:S05]  /*0d40*/  BRA `(.L_x_8) ;  /* 0x0000000000247947 */ /* 0x000fea0003800000 */
.L_x_7:
[----:B------:R-:W-:Y:S02]  /*0d50*/  ULDC.64 UR4, c[0x0][0x788] ;  /* 0x0001e20000047ab9 */ /* 0x000fe40000000a00 */
[----:B------:R-:W-:-:S04]  /*0d60*/  ISETP.NE.U32.AND P0, PT, RZ, UR4, PT ;  /* 0x00000004ff007c0c */ /* 0x000fc8000bf05070 */
[----:B------:R-:W-:-:S13]  /*0d70*/  ISETP.NE.AND.EX P0, PT, RZ, UR5, PT, P0 ;  /* 0x00000005ff007c0c */ /* 0x000fda000bf05300 */
[----:B------:R-:W-:Y:S05]  /*0d80*/  @!P0 BRA `(.L_x_9) ;  /* 0x00000000000c8947 */ /* 0x000fea0003800000 */
[----:B------:R-:W0:Y:S02]  /*0d90*/  LDC.64 R4, c[0x0][0x788] ;  /* 0x0001e200ff047b82 */ /* 0x000e240000000a00 */
[----:B0-----:R1:W5:Y:S01]  /*0da0*/  LDG.E R97, desc[UR36][R4.64] ;  /* 0x0000002404617981 */ /* 0x001362000c1e1900 */
[----:B------:R-:W-:Y:S05]  /*0db0*/  BRA `(.L_x_8) ;  /* 0x0000000000087947 */ /* 0x000fea0003800000 */
.L_x_9:
[----:B------:R-:W-:Y:S02]  /*0dc0*/  ULDC UR4, c[0x0][0x780] ;  /* 0x0001e00000047ab9 */ /* 0x000fe40000000800 */
[----:B------:R-:W-:-:S07]  /*0dd0*/  IMAD.U32 R97, RZ, RZ, UR4 ;  /* 0x00000004ff617e24 */ /* 0x000fce000f8e00ff */
.L_x_8:
[----:B------:R-:W-:Y:S02]  /*0de0*/  ULDC.64 UR4, c[0x0][0x7a0] ;  /* 0x0001e80000047ab9 */ /* 0x000fe40000000a00 */
[----:B------:R-:W-:-:S04]  /*0df0*/  ISETP.NE.U32.AND P0, PT, RZ, UR4, PT ;  /* 0x00000004ff007c0c */ /* 0x000fc8000bf05070 */
[----:B------:R-:W-:-:S13]  /*0e00*/  ISETP.NE.AND.EX P0, PT, RZ, UR5, PT, P0 ;  /* 0x00000005ff007c0c */ /* 0x000fda000bf05300 */
[----:B------:R-:W-:Y:S05]  /*0e10*/  @!P0 BRA `(.L_x_10) ;  /* 0x00000000001c8947 */ /* 0x000fea0003800000 */
[----:B01----:R-:W0:Y:S02]  /*0e20*/  LDC.64 R4, c[0x0][0x7a0] ;  /* 0x0001e800ff047b82 */ /* 0x003e240000000a00 */
[----:B0-----:R-:W2:Y:S02]  /*0e30*/  LDG.E.64 R4, desc[UR36][R4.64] ;  /* 0x0000002404047981 */ /* 0x001ea4000c1e1b00 */
[----:B--2---:R-:W-:-:S04]  /*0e40*/  ISETP.NE.U32.AND P0, PT, R4, RZ, PT ;  /* 0x000000ff0400720c */ /* 0x004fc80003f05070 */
[----:B------:R-:W-:-:S13]  /*0e50*/  ISETP.NE.AND.EX P0, PT, R5, RZ, PT, P0 ;  /* 0x000000ff0500720c */ /* 0x000fda0003f05300 */
[----:B------:R-:W-:Y:S05]  /*0e60*/  @!P0 BRA `(.L_x_10) ;  /* 0x0000000000088947 */ /* 0x000fea0003800000 */
[----:B------:R0:W5:Y:S01]  /*0e70*/  LD.E R100, desc[UR36][R4.64] ;  /* 0x0000002404647980 */ /* 0x000162000c101900 */
[----:B------:R-:W-:Y:S05]  /*0e80*/  BRA `(.L_x_11) ;  /* 0x0000000000247947 */ /* 0x000fea0003800000 */
.L_x_10:
[----:B------:R-:W-:Y:S02]  /*0e90*/  ULDC.64 UR4, c[0x0][0x790] ;  /* 0x0001e40000047ab9 */ /* 0x000fe40000000a00 */
[----:B------:R-:W-:-:S04]  /*0ea0*/  ISETP.NE.U32.AND P0, PT, RZ, UR4, PT ;  /* 0x00000004ff007c0c */ /* 0x000fc8000bf05070 */
[----:B------:R-:W-:-:S13]  /*0eb0*/  ISETP.NE.AND.EX P0, PT, RZ, UR5, PT, P0 ;  /* 0x00000005ff007c0c */ /* 0x000fda000bf05300 */
[----:B------:R-:W-:Y:S05]  /*0ec0*/  @!P0 BRA `(.L_x_12) ;  /* 0x00000000000c8947 */ /* 0x000fea0003800000 */
[----:B------:R-:W2:Y:S02]  /*0ed0*/  LDC.64 R100, c[0x0][0x790] ;  /* 0x0001e400ff647b82 */ /* 0x000ea40000000a00 */
[----:B--2---:R2:W5:Y:S01]  /*0ee0*/  LDG.E R100, desc[UR36][R100.64] ;  /* 0x0000002464647981 */ /* 0x004562000c1e1900 */
[----:B------:R-:W-:Y:S05]  /*0ef0*/  BRA `(.L_x_11) ;  /* 0x0000000000087947 */ /* 0x000fea0003800000 */
.L_x_12:
[----:B------:R-:W-:Y:S02]  /*0f00*/  ULDC UR4, c[0x0][0x784] ;  /* 0x0001e10000047ab9 */ /* 0x000fe40000000800 */
[----:B------:R-:W-:-:S07]  /*0f10*/  IMAD.U32 R100, RZ, RZ, UR4 ;  /* 0x00000004ff647e24 */ /* 0x000fce000f8e00ff */
.L_x_11:
[----:B------:R-:W-:-:S13]  /*0f20*/  LOP3.LUT P0, RZ, R3, 0xff, RZ, 0xc0, !PT ;  /* 0x000000ff03ff7812 */ /* 0x000fda000780c0ff */
[----:B------:R-:W-:Y:S05]  /*0f30*/  @!P0 EXIT ;  /* 0x000000000000894d */ /* 0x000fea0003800000 */
[C---:B------:R-:W-:Y:S01]  /*0f40*/  IMAD.SHL.U32 R3, R0.reuse, 0x20, RZ ;  /* 0x0000002000037824 */ /* 0x040fe200078e00ff */
[----:B------:R-:W3:Y:S01]  /*0f50*/  LDC R104, c[0x0][0x858] ;  /* 0x00021600ff687b82 */ /* 0x000ee20000000800 */
[C---:B--2---:R-:W-:Y:S01]  /*0f60*/  IMAD.SHL.U32 R101, R0.reuse, 0x2, RZ ;  /* 0x0000000200657824 */ /* 0x044fe200078e00ff */
[----:B01----:R-:W-:Y:S01]  /*0f70*/  SHF.R.U32.HI R4, RZ, 0x5, R31 ;  /* 0x00000005ff047819 */ /* 0x003fe2000001161f */
[----:B------:R-:W-:Y:S01]  /*0f80*/  IMAD.SHL.U32 R6, R0, 0x4, RZ ;  /* 0x0000000400067824 */ /* 0x000fe200078e00ff */
[----:B------:R-:W-:Y:S01]  /*0f90*/  LOP3.LUT R3, R3, 0x380, RZ, 0xc0, !PT ;  /* 0x0000038003037812 */ /* 0x000fe200078ec0ff */
[----:B------:R-:W-:Y:S01]  /*0fa0*/  ULDC.64 UR4, c[0x0][0x288] ;  /* 0x0000a20000047ab9 */ /* 0x000fe20000000a00 */
[C---:B------:R-:W-:Y:S01]  /*0fb0*/  LOP3.LUT R5, R7.reuse, 0x1, RZ, 0xc0, !PT ;  /* 0x0000000107057812 */ /* 0x040fe200078ec0ff */
[----:B------:R-:W-:Y:S01]  /*0fc0*/  IMAD.SHL.U32 R7, R7, 0x2000, RZ ;  /* 0x0000200007077824 */ /* 0x000fe200078e00ff */
[----:B------:R-:W0:Y:S01]  /*0fd0*/  LDC R107, c[0x0][0x800] ;  /* 0x00020000ff6b7b82 */ /* 0x000e220000000800 */
[----:B------:R-:W-:Y:S01]  /*0fe0*/  LOP3.LUT R101, R101, 0x6, RZ, 0xc0, !PT ;  /* 0x0000000665657812 */ /* 0x000fe200078ec0ff */
[----:B------:R-:W-:Y:S01]  /*0ff0*/  IMAD.U32 R9, RZ, RZ, UR4 ;  /* 0x00000004ff097e24 */ /* 0x000fe2000f8e00ff */
[----:B------:R-:W-:Y:S01]  /*1000*/  LOP3.LUT R8, R3, 0x70, R6, 0xf8, !PT ;  /* 0x0000007003087812 */ /* 0x000fe200078ef806 */
[----:B------:R-:W-:Y:S01]  /*1010*/  IMAD.SHL.U32 R98, R5, 0x40, RZ ;  /* 0x0000004005627824 */ /* 0x000fe200078e00ff */
[----:B------:R-:W-:Y:S01]  /*1020*/  SHF.R.U32.HI R3, RZ, 0x2, R0 ;  /* 0x00000002ff037819 */ /* 0x000fe20000011600 */
[C---:B------:R-:W-:Y:S01]  /*1030*/  IMAD R103, R4.reuse, 0x800, R101 ;  /* 0x0000080004677824 */ /* 0x040fe200078e0265 */
[----:B------:R-:W-:Y:S01]  /*1040*/  LOP3.LUT R6, R7, 0x2000, RZ, 0xc0, !PT ;  /* 0x0000200007067812 */ /* 0x000fe200078ec0ff */
[----:B------:R-:W-:Y:S01]  /*1050*/  IMAD.SHL.U32 R4, R4, 0x10, RZ ;  /* 0x0000001004047824 */ /* 0x000fe200078e00ff */
[----:B------:R-:W-:Y:S01]  /*1060*/  LOP3.LUT R3, R3, 0x7, RZ, 0xc0, !PT ;  /* 0x0000000703037812 */ /* 0x000fe200078ec0ff */
[----:B------:R-:W-:Y:S01]  /*1070*/  UIADD3 UR4, UR5, 0x7f, URZ ;  /* 0x0000007f05047890 */ /* 0x000fe2000fffe03f */
[----:B------:R-:W-:Y:S01]  /*1080*/  IADD3 R103, R8, R103, R6 ;  /* 0x0000006708677210 */ /* 0x000fe20007ffe006 */
[----:B------:R-:W-:Y:S01]  /*1090*/  IMAD.MOV.U32 R7, RZ, RZ, 0x1 ;  /* 0x00000001ff077424 */ /* 0x000fe200078e00ff */
[--C-:B------:R-:W-:Y:S01]  /*10a0*/  LOP3.LUT R98, R98, 0x40, R3.reuse, 0xe2, !PT ;  /* 0x0000004062627812 */ /* 0x100fe200078ee203 */
[----:B------:R-:W-:Y:S01]  /*10b0*/  USHF.R.S32.HI UR5, URZ, 0x1f, UR4 ;  /* 0x0000001f3f057899 */ /* 0x000fe20008011404 */
[----:B------:R-:W-:Y:S01]  /*10c0*/  IADD3 R6, RZ, -R4, -R3 ;  /* 0x80000004ff067210 */ /* 0x000fe20007ffe803 */
[----:B------:R-:W-:Y:S01]  /*10d0*/  IMAD.MOV.U32 R3, RZ, RZ, -0x1 ;  /* 0xffffffffff037424 */ /* 0x000fe200078e00ff */
[C---:B------:R-:W-:Y:S01]  /*10e0*/  LOP3.LUT R102, R0.reuse, 0x3, RZ, 0xc0, !PT ;  /* 0x0000000300667812 */ /* 0x040fe200078ec0ff */
[----:B------:R-:W-:Y:S01]  /*10f0*/  ULEA.HI UR5, UR5, UR4, URZ, 0x7 ;  /* 0x0000000405057291 */ /* 0x000fe2000f8f383f */
[C---:B------:R-:W-:Y:S01]  /*1100*/  R2P PR, R0.reuse, 0x1c ;  /* 0x0000001c00007804 */ /* 0x040fe20000000000 */
[----:B------:R-:W-:Y:S01]  /*1110*/  IMAD.MOV.U32 R105, RZ, RZ, 0x10 ;  /* 0x00000010ff697424 */ /* 0x000fe200078e00ff */
[----:B---3--:R-:W-:Y:S01]  /*1120*/  SHF.L.U32 R3, R3, R104, RZ ;  /* 0x0000006803037219 */ /* 0x008fe200000006ff */
[----:B------:R-:W-:Y:S01]  /*1130*/  IMAD.MOV.U32 R106, RZ, RZ, 0x20 ;  /* 0x00000020ff6a7424 */ /* 0x000fe200078e00ff */
[----:B------:R-:W-:Y:S01]  /*1140*/  LOP3.LUT R19, R0, 0x80, RZ, 0xc0, !PT ;  /* 0x0000008000137812 */ /* 0x000fe200078ec0ff */
[----:B------:R-:W-:Y:S01]  /*1150*/  IMAD.MOV.U32 R108, RZ, RZ, 0x40 ;  /* 0x00000040ff6c7424 */ /* 0x000fe200078e00ff */
[----:B------:R-:W-:Y:S01]  /*1160*/  ULDC UR4, c[0x0][0x284] ;  /* 0x0000a10000047ab9 */ /* 0x000fe20000000800 */
[----:B------:R-:W-:Y:S01]  /*1170*/  IMAD R6, R5, -0x40, R6 ;  /* 0xffffffc005067824 */ /* 0x000fe200078e0206 */
[----:B------:R-:W-:Y:S01]  /*1180*/  USHF.R.S32.HI UR43, URZ, 0x7, UR5 ;  /* 0x000000073f2b7899 */ /* 0x000fe20008011405 */
[----:B------:R-:W-:Y:S01]  /*1190*/  IMAD R102, R102, -0x2, R9 ;  /* 0xfffffffe66667824 */ /* 0x000fe200078e0209 */
[----:B------:R-:W-:Y:S01]  /*11a0*/  LOP3.LUT R98, R98, R4, RZ, 0xfc, !PT ;  /* 0x0000000462627212 */ /* 0x000fe200078efcff */
[----:B0-----:R-:W-:Y:S01]  /*11b0*/  VIADD R107, R107, 0xffffffff ;  /* 0xffffffff6b6b7836 */ /* 0x001fe20000000000 */
[----:B------:R-:W-:Y:S01]  /*11c0*/  SHF.L.U32 R104, R7, R104, RZ ;  /* 0x0000006807687219 */ /* 0x000fe200000006ff */
[----:B------:R-:W-:Y:S01]  /*11d0*/  VIADD R110, R6, UR4 ;  /* 0x00000004066e7c36 */ /* 0x000fe20008000000 */
[----:B------:R-:W-:Y:S01]  /*11e0*/  SHF.R.U32.HI R19, RZ, 0x7, R19 ;  /* 0x00000007ff137819 */ /* 0x000fe20000011613 */
[----:B------:R-:W-:Y:S01]  /*11f0*/  IMAD.MOV.U32 R99, RZ, RZ, RZ ;  /* 0x000000ffff637224 */ /* 0x000fe200078e00ff */
[----:B------:R-:W-:Y:S01]  /*1200*/  SEL R105, R105, 0xfffffff0, !P2 ;  /* 0xfffffff069697807 */ /* 0x000fe20005000000 */
[----:B------:R-:W-:Y:S01]  /*1210*/  UIADD3 UR44, UR43, -0x1, URZ ;  /* 0xffffffff2b2c7890 */ /* 0x000fe2000fffe03f */
[----:B------:R-:W-:Y:S01]  /*1220*/  SEL R106, R106, 0xffffffe0, !P3 ;  /* 0xffffffe06a6a7807 */ /* 0x000fe20005800000 */
[----:B------:R-:W-:Y:S01]  /*1230*/  UIADD3 UR45, UR43, 0x3, URZ ;  /* 0x000000032b2d7890 */ /* 0x000fe2000fffe03f */
[----:B------:R-:W-:Y:S01]  /*1240*/  SEL R108, R108, 0xffffffc0, !P4 ;  /* 0xffffffc06c6c7807 */ /* 0x000fe20006000000 */
[----:B------:R-:W-:Y:S01]  /*1250*/  UMOV UR40, URZ ;  /* 0x0000003f00287c82 */ /* 0x000fe20008000000 */
[----:B------:R-:W-:Y:S01]  /*1260*/  LOP3.LUT R109, RZ, R3, RZ, 0x33, !PT ;  /* 0x00000003ff6d7212 */ /* 0x000fe200078e33ff */
[----:B------:R-:W-:-:S08]  /*1270*/  UMOV UR41, URZ ;  /* 0x0000003f00297c82 */ /* 0x000fd00008000000 */
.L_x_171:
[----:B------:R-:W0:Y:S01]  /*1280*/  S2R R3, SR_CgaCtaId ;  /* 0x0000000000037919 */ /* 0x000e220000008800 */
[----:B------:R-:W-:-:S04]  /*1290*/  MOV R0, 0x400 ;  /* 0x0000040000007802 */ /* 0x000fc80000000f00 */
[----:B0-----:R-:W-:-:S05]  /*12a0*/  LEA R0, R3, R0, 0x18 ;  /* 0x0000000003007211 */ /* 0x001fca00078ec0ff */
[----:B------:R-:W-:-:S05]  /*12b0*/  VIADD R0, R0, 0x800 ;  /* 0x0000080000007836 */ /* 0x000fca0000000000 */
[----:B------:R-:W-:-:S13]  /*12c0*/  LOP3.LUT P0, RZ, R0, 0x3ff, RZ, 0xc0, !PT ;  /* 0x000003ff00ff7812 */ /* 0x000fda000780c0ff */
[----:B-1-34-:R-:W-:Y:S05]  /*12d0*/  @!P0 BRA `(.L_x_13) ;  /* 0x0000000000408947 */ /* 0x01afea0003800000 */
[----:B------:R-:W-:Y:S01]  /*12e0*/  MOV R0, 0x0 ;  /* 0x0000000000007802 */ /* 0x000fe20000000f00 */
[----:B------:R-:W-:Y:S01]  /*12f0*/  ULDC.64 UR4, c[0x4][0x70] ;  /* 0x01001c0000047ab9 */ /* 0x000fe20000000a00 */
[----:B------:R-:W-:Y:S01]  /*1300*/  ULDC.64 UR6, c[0x4][0x8] ;  /* 0x0100020000067ab9 */ /* 0x000fe20000000a00 */
[----:B------:R-:W-:Y:S01]  /*1310*/  IMAD.U32 R4, RZ, RZ, UR4 ;  /* 0x00000004ff047e24 */ /* 0x000fe2000f8e00ff */
[----:B------:R0:W1:Y:S01]  /*1320*/  LDC.64 R14, c[0x4][R0] ;  /* 0x01000000000e7b82 */ /* 0x0000620000000a00 */
[----:B------:R-:W-:Y:S01]  /*1330*/  IMAD.U32 R5, RZ, RZ, UR5 ;  /* 0x00000005ff057e24 */ /* 0x000fe2000f8e00ff */
[----:B------:R-:W-:Y:S01]  /*1340*/  ULDC.64 UR4, c[0x4][0x78] ;  /* 0x01001e0000047ab9 */ /* 0x000fe20000000a00 */
[----:B------:R-:W-:Y:S02]  /*1350*/  IMAD.U32 R10, RZ, RZ, UR6 ;  /* 0x00000006ff0a7e24 */ /* 0x000fe4000f8e00ff */
[----:B------:R-:W-:Y:S02]  /*1360*/  IMAD.U32 R6, RZ, RZ, UR4 ;  /* 0x00000004ff067e24 */ /* 0x000fe4000f8e00ff */
[----:B------:R-:W-:-:S02]  /*1370*/  IMAD.U32 R7, RZ, RZ, UR5 ;  /* 0x00000005ff077e24 */ /* 0x000fc4000f8e00ff */
[----:B------:R-:W-:Y:S02]  /*1380*/  IMAD.U32 R11, RZ, RZ, UR7 ;  /* 0x00000007ff0b7e24 */ /* 0x000fe4000f8e00ff */
[----:B------:R-:W-:Y:S02]  /*1390*/  IMAD.MOV.U32 R8, RZ, RZ, 0x70 ;  /* 0x00000070ff087424 */ /* 0x000fe400078e00ff */
[----:B------:R-:W-:Y:S02]  /*13a0*/  IMAD.MOV.U32 R12, RZ, RZ, 0x1 ;  /* 0x00000001ff0c7424 */ /* 0x000fe400078e00ff */
[----:B0-----:R-:W-:-:S07]  /*13b0*/  IMAD.MOV.U32 R13, RZ, RZ, RZ ;  /* 0x000000ffff0d7224 */ /* 0x001fce00078e00ff */
[----:B------:R-:W-:-:S07]  /*13c0*/  LEPC R20, `(.L_x_13) ;  /* 0x000000001014794e */ /* 0x000fce0000000000 */
[----:B-1---5:R-:W-:Y:S05]  /*13d0*/  CALL.ABS.NOINC R14 ;  /* 0x000000000e007343 */ /* 0x022fea0003c00000 */
.L_x_13:
[----:B------:R-:W-:Y:S01]  /*13e0*/  UMOV UR4, 0xffffffff ;  /* 0xffffffff00047882 */ /* 0x000fe20000000000 */
[----:B------:R-:W-:-:S04]  /*13f0*/  LOP3.LUT R0, R18, 0x1, RZ, 0xfc, !PT ;  /* 0x0000000112007812 */ /* 0x000fc800078efcff */
[----:B------:R-:W-:Y:S01]  /*1400*/  ISETP.NE.AND P0, PT, R0, 0x3, PT ;  /* 0x000000030000780c */ /* 0x000fe20003f05270 */
[----:B------:R-:W-:-:S12]  /*1410*/  BRA.DIV UR4, `(.L_x_14) ;  /* 0x0000009a04f87947 */ /* 0x000fd8000b800000 */
.L_x_202:
[----:B------:R-:W-:Y:S05]  /*1420*/  @!P0 BRA `(.L_x_15) ;  /* 0x0000000000048947 */ /* 0x000fea0003800000 */
[----:B------:R-:W-:Y:S01]  /*1430*/  BPT.TRAP 0x1 ;  /* 0x000000040000795c */ /* 0x000fe20000300000 */
.L_x_15:
[----:B------:R-:W0:Y:S01]  /*1440*/  S2UR UR5, SR_CgaCtaId ;  /* 0x00000000000579c3 */ /* 0x000e220000008800 */
[----:B------:R-:W-:Y:S01]  /*1450*/  UMOV UR4, 0x400 ;  /* 0x0000040000047882 */ /* 0x000fe20000000000 */
[----:B------:R-:W-:Y:S02]  /*1460*/  IMAD.U32 R3, RZ, RZ, UR40 ;  /* 0x00000028ff037e24 */ /* 0x000fe4000f8e00ff */
[----:B------:R-:W-:-:S03]  /*1470*/  IMAD.U32 R5, RZ, RZ, UR41 ;  /* 0x00000029ff057e24 */ /* 0x000fc6000f8e00ff */
[----:B------:R-:W-:Y:S01]  /*1480*/  SHF.L.U32 R3, R3, 0x1f, RZ ;  /* 0x0000001f03037819 */ /* 0x000fe200000006ff */
[----:B0-----:R-:W-:-:S06]  /*1490*/  ULEA UR4, UR5, UR4, 0x18 ;  /* 0x0000000405047291 */ /* 0x001fcc000f8ec03f */
[----:B------:R-:W-:-:S04]  /*14a0*/  IMAD.U32 R0, RZ, RZ, UR4 ;  /* 0x00000004ff007e24 */ /* 0x000fc8000f8e00ff */
[----:B------:R-:W-:-:S04]  /*14b0*/  IMAD R4, R5, 0x8, R0 ;  /* 0x0000000805047824 */ /* 0x000fc800078e0200 */
[----:B------:R0:W1:Y:S01]  /*14c0*/  SYNCS.PHASECHK.TRANS64.TRYWAIT P1, [R4+URZ], R3 ;  /* 0x00000003040075a7 */ /* 0x000062000802017f */
[----:B------:R-:W-:Y:S05]  /*14d0*/  @!P0 BRA `(.L_x_16) ;  /* 0x0000000000048947 */ /* 0x000fea0003800000 */
[----:B------:R-:W-:Y:S01]  /*14e0*/  BPT.TRAP 0x1 ;  /* 0x000000040000795c */ /* 0x000fe20000300000 */
.L_x_16:
[----:B-1----:R-:W-:Y:S05]  /*14f0*/  @P1 BRA `(.L_x_17) ;  /* 0x0000000000081947 */ /* 0x002fea0003800000 */
[----:B------:R-:W1:Y:S02]  /*1500*/  SYNCS.PHASECHK.TRANS64.TRYWAIT P1, [R4+URZ], R3 ;  /* 0x00000003040075a7 */ /* 0x000e64000802017f */
[----:B-1----:R-:W-:Y:S05]  /*1510*/  @!P1 BRA `(.L_x_18) ;  /* 0x0000009800d89947 */ /* 0x002fea0003800000 */
.L_x_17:
[----:B------:R-:W-:-:S04]  /*1520*/  UIADD3 UR4, UR41, 0x1, URZ ;  /* 0x0000000129047890 */ /* 0x000fc8000fffe03f */
[----:B------:R-:W-:Y:S02]  /*1530*/  UISETP.NE.AND UP0, UPT, UR4, 0x4, UPT ;  /* 0x000000040400788c */ /* 0x000fe4000bf05270 */
[----:B01----:R-:W-:Y:S02]  /*1540*/  IMAD.U32 R4, RZ, RZ, UR4 ;  /* 0x00000004ff047e24 */ /* 0x003fe4000f8e00ff */
[----:B------:R-:W-:Y:S02]  /*1550*/  USEL UR4, URZ, 0x1, UP0 ;  /* 0x000000013f047887 */ /* 0x000fe40008000000 */
[----:B------:R-:W-:Y:S02]  /*1560*/  PLOP3.LUT P1, PT, PT, PT, UP0, 0x80, 0x0 ;  /* 0x000000000000781c */ /* 0x000fe40003f2f008 */
[----:B------:R-:W-:Y:S02]  /*1570*/  ULOP3.LUT UR4, UR40, UR4, URZ, 0x3c, !UPT ;  /* 0x0000000428047292 */ /* 0x000fe4000f8e3c3f */
[----:B------:R-:W-:-:S04]  /*1580*/  SEL R4, R4, RZ, P1 ;  /* 0x000000ff04047207 */ /* 0x000fc80000800000 */
[----:B------:R-:W-:Y:S01]  /*1590*/  IMAD.U32 R3, RZ, RZ, UR4 ;  /* 0x00000004ff037e24 */ /* 0x000fe2000f8e00ff */
[----:B------:R-:W-:Y:S06]  /*15a0*/  @!P0 BRA `(.L_x_19) ;  /* 0x0000000000048947 */ /* 0x000fec0003800000 */
[----:B------:R-:W-:Y:S01]  /*15b0*/  BPT.TRAP 0x1 ;  /* 0x000000040000795c */ /* 0x000fe20000300000 */
.L_x_19:
[----:B------:R-:W-:Y:S02]  /*15c0*/  IMAD.U32 R6, RZ, RZ, UR41 ;  /* 0x00000029ff067e24 */ /* 0x000fe4000f8e00ff */
[----:B------:R-:W-:Y:S02]  /*15d0*/  IMAD R5, R4, 0x8, R0 ;  /* 0x0000000804057824 */ /* 0x000fe400078e0200 */
[----:B------:R-:W-:Y:S01]  /*15e0*/  IMAD R7, R6, 0x4000, R103 ;  /* 0x0000400006077824 */ /* 0x000fe200078e0267 */
[----:B------:R-:W-:-:S03]  /*15f0*/  SHF.L.U32 R6, R3, 0x1f, RZ ;  /* 0x0000001f03067819 */ /* 0x000fc600000006ff */
[----:B------:R-:W-:Y:S01]  /*1600*/  IMAD.IADD R11, R0, 0x1, R7 ;  /* 0x00000001000b7824 */ /* 0x000fe200078e0207 */
[----:B------:R0:W1:Y:S06]  /*1610*/  SYNCS.PHASECHK.TRANS64.TRYWAIT P1, [R5+URZ], R6 ;  /* 0x00000006050075a7 */ /* 0x00006c000802017f */
[----:B------:R-:W-:Y:S05]  /*1620*/  WARPSYNC.ALL ;  /* 0x0000000000007948 */ /* 0x000fea0003800000 */
[----:B------:R-:W-:Y:S01]  /*1630*/  IMAD.IADD R111, R105, 0x1, R11 ;  /* 0x00000001696f7824 */ /* 0x000fe200078e020b */
[----:B------:R-:W-:Y:S04]  /*1640*/  LDS.U16 R8, [R11+0xc00] ;  /* 0x000c00000b087984 */ /* 0x000fe80000000400 */
[----:B------:R-:W2:Y:S04]  /*1650*/  LDS.U16 R9, [R11+0x800] ;  /* 0x000800000b097984 */ /* 0x000ea80000000400 */
[----:B------:R-:W-:Y:S01]  /*1660*/  LDS.U16 R10, [R11+0xc08] ;  /* 0x000c08000b0a7984 */ /* 0x000fe20000000400 */
[----:B------:R-:W3:Y:S03]  /*1670*/  LDC R7, c[0x0][0x28c] ;  /* 0x0000a300ff077b82 */ /* 0x000ee60000000800 */
[----:B------:R-:W4:Y:S04]  /*1680*/  LDS.U16 R13, [R11+0x808] ;  /* 0x000808000b0d7984 */ /* 0x000f280000000400 */
[----:B------:R-:W-:Y:S04]  /*1690*/  LDS.U16 R12, [R111+0xc00] ;  /* 0x000c00006f0c7984 */ /* 0x000fe80000000400 */
[----:B------:R-:W0:Y:S04]  /*16a0*/  LDS.U16 R15, [R111+0x800] ;  /* 0x000800006f0f7984 */ /* 0x000e280000000400 */
[----:B------:R-:W-:Y:S04]  /*16b0*/  LDS.U16 R14, [R111+0xc08] ;  /* 0x000c08006f0e7984 */ /* 0x000fe80000000400 */
[----:B------:R-:W1:Y:S01]  /*16c0*/  LDS.U16 R21, [R111+0x808] ;  /* 0x000808006f157984 */ /* 0x000e620000000400 */
[----:B---3--:R-:W-:-:S02]  /*16d0*/  ISETP.GE.AND P2, PT, R7, 0x81, PT ;  /* 0x000000810700780c */ /* 0x008fc40003f46270 */
[----:B--2---:R-:W-:-:S04]  /*16e0*/  PRMT R8, R9, 0x5410, R8 ;  /* 0x0000541009087816 */ /* 0x004fc80000000008 */
[-C--:B------:R-:W-:Y:S02]  /*16f0*/  F2FP.F16.E4M3.UNPACK_B R9, R8.reuse ;  /* 0x00000008ff09723e */ /* 0x080fe400020006ff */
[----:B------:R-:W-:Y:S02]  /*1700*/  F2FP.F16.E4M3.UNPACK_B R8, R8.H1 ;  /* 0x00000008ff08723e */ /* 0x000fe400030006ff */
[----:B----4-:R-:W-:Y:S01]  /*1710*/  PRMT R10, R13, 0x5410, R10 ;  /* 0x000054100d0a7816 */ /* 0x010fe2000000000a */
[--C-:B------:R-:W-:Y:S02]  /*1720*/  HADD2.F32 R88, -RZ, R9.reuse.H0_H0 ;  /* 0x20000009ff587230 */ /* 0x100fe40000004100 */
[--C-:B------:R-:W-:Y:S02]  /*1730*/  HADD2.F32 R89, -RZ, R8.reuse.H0_H0 ;  /* 0x20000008ff597230 */ /* 0x100fe40000004100 */
[----:B------:R-:W-:Y:S02]  /*1740*/  HADD2.F32 R8, -RZ, R8.H1_H1 ;  /* 0x30000008ff087230 */ /* 0x000fe40000004100 */
[----:B------:R-:W-:Y:S01]  /*1750*/  HADD2.F32 R13, -RZ, R9.H1_H1 ;  /* 0x30000009ff0d7230 */ /* 0x000fe20000004100 */
[----:B0-----:R-:W-:-:S02]  /*1760*/  PRMT R12, R15, 0x5410, R12 ;  /* 0x000054100f0c7816 */ /* 0x001fc4000000000c */
[-C--:B------:R-:W-:Y:S02]  /*1770*/  F2FP.F16.E4M3.UNPACK_B R15, R10.reuse ;  /* 0x0000000aff0f723e */ /* 0x080fe400020006ff */
[----:B------:R-:W-:Y:S02]  /*1780*/  F2FP.F16.E4M3.UNPACK_B R10, R10.H1 ;  /* 0x0000000aff0a723e */ /* 0x000fe400030006ff */
[----:B------:R-:W-:Y:S01]  /*1790*/  F2FP.BF16.F32.PACK_AB R89, R8, R89 ;  /* 0x000000590859723e */ /* 0x000fe200000010ff */
[--C-:B------:R-:W-:Y:S01]  /*17a0*/  HADD2.F32 R90, -RZ, R15.reuse.H0_H0 ;  /* 0x2000000fff5a7230 */ /* 0x100fe20000004100 */
[----:B-1----:R-:W-:Y:S01]  /*17b0*/  PRMT R9, R21, 0x5410, R14 ;  /* 0x0000541015097816 */ /* 0x002fe2000000000e */
[--C-:B------:R-:W-:Y:S01]  /*17c0*/  HADD2.F32 R91, -RZ, R10.reuse.H0_H0 ;  /* 0x2000000aff5b7230 */ /* 0x100fe20000004100 */
[----:B------:R-:W-:Y:S01]  /*17d0*/  F2FP.BF16.F32.PACK_AB R88, R13, R88 ;  /* 0x000000580d58723e */ /* 0x000fe200000010ff */
[----:B------:R-:W-:Y:S02]  /*17e0*/  HADD2.F32 R15, -RZ, R15.H1_H1 ;  /* 0x3000000fff0f7230 */ /* 0x000fe40000004100 */
[----:B------:R-:W-:-:S02]  /*17f0*/  HADD2.F32 R10, -RZ, R10.H1_H1 ;  /* 0x3000000aff0a7230 */ /* 0x000fc40000004100 */
[----:B------:R-:W-:Y:S01]  /*1800*/  IMAD.MOV.U32 R8, RZ, RZ, R12 ;  /* 0x000000ffff087224 */ /* 0x000fe200078e000c */
[----:B------:R-:W-:Y:S02]  /*1810*/  F2FP.BF16.F32.PACK_AB R90, R15, R90 ;  /* 0x0000005a0f5a723e */ /* 0x000fe400000010ff */
[----:B------:R-:W-:Y:S02]  /*1820*/  F2FP.BF16.F32.PACK_AB R91, R10, R91 ;  /* 0x0000005b0a5b723e */ /* 0x000fe400000010ff */
[----:B------:R-:W-:Y:S02]  /*1830*/  R2UR UR4, R0 ;  /* 0x00000000000472ca */ /* 0x000fe400000e0000 */
[----:B------:R-:W-:Y:S01]  /*1840*/  WARPGROUP.ARRIVE ;  /* 0x00000000000079c5 */ /* 0x000fe20000000000 */
[----:B------:R-:W-:Y:S01]  /*1850*/  UMOV UR7, 0x40000040 ;  /* 0x4000004000077882 */ /* 0x000fe20000000000 */
[-C--:B------:R-:W-:Y:S01]  /*1860*/  F2FP.F16.E4M3.UNPACK_B R10, R12.reuse ;  /* 0x0000000cff0a723e */ /* 0x080fe200020006ff */
[----:B------:R-:W-:Y:S01]  /*1870*/  UMOV UR11, 0x40000040 ;  /* 0x40000040000b7882 */ /* 0x000fe20000000000 */
[----:B------:R-:W-:Y:S01]  /*1880*/  F2FP.F16.E4M3.UNPACK_B R12, R12.H1 ;  /* 0x0000000cff0c723e */ /* 0x000fe200030006ff */
[----:B------:R-:W-:Y:S01]  /*1890*/  IMAD.IADD R20, R106, 0x1, R11 ;  /* 0x000000016a147824 */ /* 0x000fe200078e020b */
[----:B------:R-:W-:Y:S01]  /*18a0*/  F2FP.F16.E4M3.UNPACK_B R14, R9 ;  /* 0x00000009ff0e723e */ /* 0x000fe200020006ff */
[----:B------:R-:W-:-:S02]  /*18b0*/  HADD2.F32 R92, -RZ, R10.H0_H0 ;  /* 0x2000000aff5c7230 */ /* 0x000fc40000004100 */
[----:B------:R-:W-:Y:S01]  /*18c0*/  HADD2.F32 R13, -RZ, R10.H1_H1 ;  /* 0x3000000aff0d7230 */ /* 0x000fe20000004100 */
[----:B------:R-:W-:Y:S01]  /*18d0*/  F2FP.F16.E4M3.UNPACK_B R10, R9.H1 ;  /* 0x00000009ff0a723e */ /* 0x000fe200030006ff */
[--C-:B------:R-:W-:Y:S01]  /*18e0*/  HADD2.F32 R93, -RZ, R12.reuse.H0_H0 ;  /* 0x2000000cff5d7230 */ /* 0x100fe20000004100 */
[----:B------:R-:W-:Y:S01]  /*18f0*/  UIADD3 UR4, UR4, 0x10800, URZ ;  /* 0x0001080004047890 */ /* 0x000fe2000fffe03f */
[----:B------:R-:W-:Y:S01]  /*1900*/  HADD2.F32 R12, -RZ, R12.H1_H1 ;  /* 0x3000000cff0c7230 */ /* 0x000fe20000004100 */
[----:B------:R-:W-:Y:S01]  /*1910*/  F2FP.BF16.F32.PACK_AB R92, R13, R92 ;  /* 0x0000005c0d5c723e */ /* 0x000fe200000010ff */
[----:B------:R-:W-:Y:S01]  /*1920*/  HADD2.F32 R95, -RZ, R10.H0_H0 ;  /* 0x2000000aff5f7230 */ /* 0x000fe20000004100 */
[----:B------:R-:W-:Y:S01]  /*1930*/  USHF.R.U32.HI UR4, URZ, 0x4, UR4 ;  /* 0x000000043f047899 */ /* 0x000fe20008011604 */
[--C-:B------:R-:W-:Y:S01]  /*1940*/  HADD2.F32 R94, -RZ, R14.reuse.H0_H0 ;  /* 0x2000000eff5e7230 */ /* 0x100fe20000004100 */
[----:B------:R-:W-:Y:S01]  /*1950*/  F2FP.BF16.F32.PACK_AB R93, R12, R93 ;  /* 0x0000005d0c5d723e */ /* 0x000fe200000010ff */
[----:B------:R-:W-:Y:S01]  /*1960*/  HADD2.F32 R15, -RZ, R14.H1_H1 ;  /* 0x3000000eff0f7230 */ /* 0x000fe20000004100 */
[----:B------:R-:W-:Y:S01]  /*1970*/  ULOP3.LUT UR4, UR4, 0x3fff, URZ, 0xc0, !UPT ;  /* 0x00003fff04047892 */ /* 0x000fe2000f8ec03f */
[----:B------:R-:W-:-:S02]  /*1980*/  HADD2.F32 R10, -RZ, R10.H1_H1 ;  /* 0x3000000aff0a7230 */ /* 0x000fc40000004100 */
[----:B------:R-:W-:Y:S01]  /*1990*/  IMAD.IADD R111, R106, 0x1, R111 ;  /* 0x000000016a6f7824 */ /* 0x000fe200078e026f */
[----:B------:R-:W-:Y:S01]  /*19a0*/  ULOP3.LUT UR4, UR4, 0x10000, URZ, 0xfc, !UPT ;  /* 0x0001000004047892 */ /* 0x000fe2000f8efc3f */
[----:B------:R-:W-:Y:S02]  /*19b0*/  F2FP.BF16.F32.PACK_AB R94, R15, R94 ;  /* 0x0000005e0f5e723e */ /* 0x000fe400000010ff */
[----:B------:R-:W-:Y:S01]  /*19c0*/  F2FP.BF16.F32.PACK_AB R95, R10, R95 ;  /* 0x0000005f0a5f723e */ /* 0x000fe200000010ff */
[----:B------:R-:W-:-:S04]  /*19d0*/  ULEA UR6, UR41, UR4, 0xb ;  /* 0x0000000429067291 */ /* 0x000fc8000f8e583f */
[----:B------:R-:W-:-:S05]  /*19e0*/  UIADD3 UR8, UR6, 0x2, URZ ;  /* 0x0000000206087890 */ /* 0x000fca000fffe03f */
[----:B------:R-:W-:Y:S01]  /*19f0*/  HGMMA.64x128x16.F32.BF16 R24, R88, gdesc[UR4], RZ, !UPT, gsb0 ;  /* 0x01e0000458187df0 */ /* 0x000fe2000c0018ff */
[----:B------:R-:W-:Y:S01]  /*1a00*/  UMOV UR7, 0x40000040 ;  /* 0x4000004000077882 */ /* 0x000fe20000000000 */
[----:B------:R-:W-:Y:S01]  /*1a10*/  UMOV UR10, UR8 ;  /* 0x00000008000a7c82 */ /* 0x000fe20008000000 */
[----:B------:R-:W-:Y:S01]  /*1a20*/  UIADD3 UR8, UR6, 0x4, URZ ;  /* 0x0000000406087890 */ /* 0x000fe2000fffe03f */
[----:B------:R-:W-:Y:S02]  /*1a30*/  WARPGROUP.DEPBAR.LE gsb0, 0x0 ;  /* 0x00008000000079c5 */ /* 0x000fe40000010000 */
[----:B------:R-:W-:-:S06]  /*1a40*/  WARPGROUP.ARRIVE ;  /* 0x00000000000079c5 */ /* 0x000fcc0000000000 */
[----:B------:R-:W-:Y:S01]  /*1a50*/  HGMMA.64x128x16.F32.BF16 R24, R92, gdesc[UR8], R24, gsb0 ;  /* 0x01e000085c187df0 */ /* 0x000fe20008001818 */
[----:B------:R-:W-:Y:S01]  /*1a60*/  UMOV UR10, UR8 ;  /* 0x00000008000a7c82 */ /* 0x000fe20008000000 */
[----:B------:R-:W-:Y:S01]  /*1a70*/  UMOV UR11, 0x40000040 ;  /* 0x40000040000b7882 */ /* 0x000fe20000000000 */
[----:B------:R-:W-:Y:S01]  /*1a80*/  UIADD3 UR8, UR6, 0x6, URZ ;  /* 0x0000000606087890 */ /* 0x000fe2000fffe03f */
[----:B------:R-:W-:Y:S02]  /*1a90*/  WARPGROUP.DEPBAR.LE gsb0, 0x0 ;  /* 0x00008000000079c5 */ /* 0x000fe40000010000 */
[----:B------:R-:W-:Y:S04]  /*1aa0*/  LDS.U16 R10, [R20+0xc00] ;  /* 0x000c0000140a7984 */ /* 0x000fe80000000400 */
[----:B------:R-:W0:Y:S04]  /*1ab0*/  LDS.U16 R13, [R20+0x800] ;  /* 0x00080000140d7984 */ /* 0x000e280000000400 */
[----:B------:R-:W-:Y:S04]  /*1ac0*/  LDS.U16 R12, [R20+0xc08] ;  /* 0x000c0800140c7984 */ /* 0x000fe80000000400 */
[----:B------:R-:W1:Y:S01]  /*1ad0*/  LDS.U16 R15, [R20+0x808] ;  /* 0x00080800140f7984 */ /* 0x000e620000000400 */
[----:B0-----:R-:W-:-:S04]  /*1ae0*/  PRMT R10, R13, 0x5410, R10 ;  /* 0x000054100d0a7816 */ /* 0x001fc8000000000a */
[-C--:B------:R-:W-:Y:S02]  /*1af0*/  F2FP.F16.E4M3.UNPACK_B R13, R10.reuse ;  /* 0x0000000aff0d723e */ /* 0x080fe400020006ff */
[----:B------:R-:W-:Y:S02]  /*1b00*/  F2FP.F16.E4M3.UNPACK_B R10, R10.H1 ;  /* 0x0000000aff0a723e */ /* 0x000fe400030006ff */
[----:B-1----:R-:W-:Y:S01]  /*1b10*/  PRMT R12, R15, 0x5410, R12 ;  /* 0x000054100f0c7816 */ /* 0x002fe2000000000c */
[--C-:B------:R-:W-:Y:S02]  /*1b20*/  HADD2.F32 R92, -RZ, R13.reuse.H0_H0 ;  /* 0x2000000dff5c7230 */ /* 0x100fe40000004100 */
[--C-:B------:R-:W-:Y:S01]  /*1b30*/  HADD2.F32 R93, -RZ, R10.reuse.H0_H0 ;  /* 0x2000000aff5d7230 */ /* 0x100fe20000004100 */
[-C--:B------:R-:W-:Y:S01]  /*1b40*/  F2FP.F16.E4M3.UNPACK_B R14, R12.reuse ;  /* 0x0000000cff0e723e */ /* 0x080fe200020006ff */
[----:B------:R-:W-:Y:S01]  /*1b50*/  HADD2.F32 R13, -RZ, R13.H1_H1 ;  /* 0x3000000dff0d7230 */ /* 0x000fe20000004100 */
[----:B------:R-:W-:Y:S01]  /*1b60*/  F2FP.F16.E4M3.UNPACK_B R12, R12.H1 ;  /* 0x0000000cff0c723e */ /* 0x000fe200030006ff */
[----:B------:R-:W-:-:S02]  /*1b70*/  HADD2.F32 R10, -RZ, R10.H1_H1 ;  /* 0x3000000aff0a7230 */ /* 0x000fc40000004100 */
[----:B------:R-:W-:Y:S01]  /*1b80*/  HADD2.F32 R94, -RZ, R14.H0_H0 ;  /* 0x2000000eff5e7230 */ /* 0x000fe20000004100 */
[----:B------:R-:W-:Y:S01]  /*1b90*/  F2FP.BF16.F32.PACK_AB R92, R13, R92 ;  /* 0x0000005c0d5c723e */ /* 0x000fe200000010ff */
[----:B------:R-:W-:Y:S01]  /*1ba0*/  HADD2.F32 R95, -RZ, R12.H0_H0 ;  /* 0x2000000cff5f7230 */ /* 0x000fe20000004100 */
[----:B------:R-:W-:Y:S01]  /*1bb0*/  F2FP.BF16.F32.PACK_AB R93, R10, R93 ;  /* 0x0000005d0a5d723e */ /* 0x000fe200000010ff */
[----:B------:R-:W-:Y:S02]  /*1bc0*/  HADD2.F32 R15, -RZ, R14.H1_H1 ;  /* 0x3000000eff0f7230 */ /* 0x000fe40000004100 */
[----:B------:R-:W-:-:S03]  /*1bd0*/  HADD2.F32 R12, -RZ, R12.H1_H1 ;  /* 0x3000000cff0c7230 */ /* 0x000fc60000004100 */
[----:B------:R-:W-:Y:S02]  /*1be0*/  F2FP.BF16.F32.PACK_AB R94, R15, R94 ;  /* 0x0000005e0f5e723e */ /* 0x000fe400000010ff */
[----:B------:R-:W-:-:S04]  /*1bf0*/  F2FP.BF16.F32.PACK_AB R95, R12, R95 ;  /* 0x0000005f0c5f723e */ /* 0x000fc800000010ff */
        /* <DEDUP_REMOVED lines=25> */
[----:B------:R-:W-:Y:S02]  /*1d90*/  HADD2.F32 R12, -RZ, R12.H1_H1 ;  /* 0x3000000cff0c7230 */ /* 0x000fe40000004100 */
[----:B------:R-:W-:Y:S01]  /*1da0*/  IMAD.IADD R14, R108, 0x1, R11 ;  /* 0x000000016c0e7824 */ /* 0x000fe200078e020b */
[----:B------:R-:W-:Y:S02]  /*1db0*/  F2FP.BF16.F32.PACK_AB R94, R15, R94 ;  /* 0x0000005e0f5e723e */ /* 0x000fe400000010ff */
[----:B------:R-:W-:Y:S01]  /*1dc0*/  F2FP.BF16.F32.PACK_AB R95, R12, R95 ;  /* 0x0000005f0c5f723e */ /* 0x000fe200000010ff */
[----:B------:R-:W-:-:S03]  /*1dd0*/  IMAD.IADD R15, R105, 0x1, R14 ;  /* 0x00000001690f7824 */ /* 0x000fc600078e020e */
        /* <DEDUP_REMOVED lines=9> */
[----:B------:R1:W2:Y:S02]  /*1e70*/  LDS.U16 R13, [R14+0x808] ;  /* 0x000808000e0d7984 */ /* 0x0002a40000000400 */
[----:B-1----:R-:W-:Y:S01]  /*1e80*/  IMAD.IADD R14, R106, 0x1, R14 ;  /* 0x000000016a0e7824 */ /* 0x002fe200078e020e */
[----:B0-----:R-:W-:-:S04]  /*1e90*/  PRMT R10, R11, 0x5410, R10 ;  /* 0x000054100b0a7816 */ /* 0x001fc8000000000a */
[-C--:B------:R-:W-:Y:S02]  /*1ea0*/  F2FP.F16.E4M3.UNPACK_B R11, R10.reuse ;  /* 0x0000000aff0b723e */ /* 0x080fe400020006ff */
[----:B------:R-:W-:Y:S02]  /*1eb0*/  F2FP.F16.E4M3.UNPACK_B R10, R10.H1 ;  /* 0x0000000aff0a723e */ /* 0x000fe400030006ff */
[----:B--2---:R-:W-:Y:S01]  /*1ec0*/  PRMT R12, R13, 0x5410, R12 ;  /* 0x000054100d0c7816 */ /* 0x004fe2000000000c */
[--C-:B------:R-:W-:Y:S02]  /*1ed0*/  HADD2.F32 R92, -RZ, R11.reuse.H0_H0 ;  /* 0x2000000bff5c7230 */ /* 0x100fe40000004100 */
[--C-:B------:R-:W-:Y:S01]  /*1ee0*/  HADD2.F32 R93, -RZ, R10.reuse.H0_H0 ;  /* 0x2000000aff5d7230 */ /* 0x100fe20000004100 */
[-C--:B------:R-:W-:Y:S01]  /*1ef0*/  F2FP.F16.E4M3.UNPACK_B R13, R12.reuse ;  /* 0x0000000cff0d723e */ /* 0x080fe200020006ff */
[----:B------:R-:W-:Y:S01]  /*1f00*/  HADD2.F32 R11, -RZ, R11.H1_H1 ;  /* 0x3000000bff0b7230 */ /* 0x000fe20000004100 */
[----:B------:R-:W-:Y:S01]  /*1f10*/  F2FP.F16.E4M3.UNPACK_B R12, R12.H1 ;  /* 0x0000000cff0c723e */ /* 0x000fe200030006ff */
[----:B------:R-:W-:-:S02]  /*1f20*/  HADD2.F32 R10, -RZ, R10.H1_H1 ;  /* 0x3000000aff0a7230 */ /* 0x000fc40000004100 */
[--C-:B------:R-:W-:Y:S01]  /*1f30*/  HADD2.F32 R94, -RZ, R13.reuse.H0_H0 ;  /* 0x2000000dff5e7230 */ /* 0x100fe20000004100 */
[----:B------:R-:W-:Y:S01]  /*1f40*/  F2FP.BF16.F32.PACK_AB R92, R11, R92 ;  /* 0x0000005c0b5c723e */ /* 0x000fe200000010ff */
[--C-:B------:R-:W-:Y:S01]  /*1f50*/  HADD2.F32 R95, -RZ, R12.reuse.H0_H0 ;  /* 0x2000000cff5f7230 */ /* 0x100fe20000004100 */
        /* <DEDUP_REMOVED lines=9> */
[----:B------:R-:W-:Y:S02]  /*1ff0*/  UIADD3 UR8, UR6, 0x404, URZ ;  /* 0x0000040406087890 */ /* 0x000fe4000fffe03f */
        /* <DEDUP_REMOVED lines=53> */
[----:B------:R-:W-:Y:S03]  /*2350*/  HGMMA.64x128x16.F32.BF16 R24, R92, gdesc[UR8], R24, gsb0 ;  /* 0x01e000085c187df0 */ /* 0x000fe60008001818 */
        /* <DEDUP_REMOVED lines=26> */
[----:B------:R-:W-:Y:S05]  /*2500*/  @!P2 BRA `(.L_x_20) ;  /* 0x000000000090a947 */ /* 0x000fea0003800000 */
[----:B------:R-:W-:Y:S05]  /*2510*/  @!P0 BRA `(.L_x_21) ;  /* 0x0000000000048947 */ /* 0x000fea0003800000 */
[----:B------:R-:W-:Y:S01]  /*2520*/  BPT.TRAP 0x1 ;  /* 0x000000040000795c */ /* 0x000fe20000300000 */
.L_x_21:
[----:B------:R-:W-:-:S04]  /*2530*/  IMAD R9, R4, 0x4000, R103 ;  /* 0x0000400004097824 */ /* 0x000fc800078e0267 */
[----:B------:R-:W-:Y:S01]  /*2540*/  IMAD.IADD R8, R0, 0x1, R9 ;  /* 0x0000000100087824 */ /* 0x000fe200078e0209 */
[----:B------:R-:W-:Y:S06]  /*2550*/  @P1 BRA `(.L_x_22) ;  /* 0x0000000000081947 */ /* 0x000fec0003800000 */
[----:B------:R-:W0:Y:S02]  /*2560*/  SYNCS.PHASECHK.TRANS64.TRYWAIT P1, [R5+URZ], R6 ;  /* 0x00000006050075a7 */ /* 0x000e24000802017f */
[----:B0-----:R-:W-:Y:S05]  /*2570*/  @!P1 BRA `(.L_x_23) ;  /* 0x0000008800d49947 */ /* 0x001fea0003800000 */
.L_x_22:
[----:B0-----:R-:W-:Y:S01]  /*2580*/  LDS.U16 R5, [R8+0xc00] ;  /* 0x000c000008057984 */ /* 0x001fe20000000400 */
[----:B------:R-:W-:-:S03]  /*2590*/  IMAD.IADD R20, R105, 0x1, R8 ;  /* 0x0000000169147824 */ /* 0x000fc600078e0208 */
[----:B------:R-:W0:Y:S04]  /*25a0*/  LDS.U16 R6, [R8+0x800] ;  /* 0x0008000008067984 */ /* 0x000e280000000400 */
[----:B------:R-:W-:Y:S04]  /*25b0*/  LDS.U16 R9, [R8+0xc08] ;  /* 0x000c080008097984 */ /* 0x000fe80000000400 */
[----:B------:R-:W1:Y:S04]  /*25c0*/  LDS.U16 R10, [R8+0x808] ;  /* 0x00080800080a7984 */ /* 0x000e680000000400 */
[----:B------:R-:W-:Y:S04]  /*25d0*/  LDS.U16 R11, [R20+0xc00] ;  /* 0x000c0000140b7984 */ /* 0x000fe80000000400 */
[----:B------:R-:W-:Y:S04]  /*25e0*/  LDS.U16 R12, [R20+0x800] ;  /* 0x00080000140c7984 */ /* 0x000fe80000000400 */
[----:B------:R-:W-:Y:S04]  /*25f0*/  LDS.U16 R13, [R20+0xc08] ;  /* 0x000c0800140d7984 */ /* 0x000fe80000000400 */
[----:B------:R-:W2:Y:S01]  /*2600*/  LDS.U16 R14, [R20+0x808] ;  /* 0x00080800140e7984 */ /* 0x000ea20000000400 */
[----:B0-----:R-:W-:-:S04]  /*2610*/  PRMT R5, R6, 0x5410, R5 ;  /* 0x0000541006057816 */ /* 0x001fc80000000005 */
[-C--:B------:R-:W-:Y:S02]  /*2620*/  F2FP.F16.E4M3.UNPACK_B R6, R5.reuse ;  /* 0x00000005ff06723e */ /* 0x080fe400020006ff */
[----:B------:R-:W-:Y:S02]  /*2630*/  F2FP.F16.E4M3.UNPACK_B R5, R5.H1 ;  /* 0x00000005ff05723e */ /* 0x000fe400030006ff */
[----:B-1----:R-:W-:Y:S01]  /*2640*/  PRMT R9, R10, 0x5410, R9 ;  /* 0x000054100a097816 */ /* 0x002fe20000000009 */
[--C-:B------:R-:W-:Y:S02]  /*2650*/  HADD2.F32 R88, -RZ, R6.reuse.H0_H0 ;  /* 0x20000006ff587230 */ /* 0x100fe40000004100 */
[----:B------:R-:W-:Y:S01]  /*2660*/  HADD2.F32 R15, -RZ, R6.H1_H1 ;  /* 0x30000006ff0f7230 */ /* 0x000fe20000004100 */
[-C--:B------:R-:W-:Y:S01]  /*2670*/  F2FP.F16.E4M3.UNPACK_B R10, R9.reuse ;  /* 0x00000009ff0a723e */ /* 0x080fe200020006ff */
[--C-:B------:R-:W-:Y:S01]  /*2680*/  HADD2.F32 R89, -RZ, R5.reuse.H0_H0 ;  /* 0x20000005ff597230 */ /* 0x100fe20000004100 */
[----:B------:R-:W-:Y:S01]  /*2690*/  F2FP.F16.E4M3.UNPACK_B R9, R9.H1 ;  /* 0x00000009ff09723e */ /* 0x000fe200030006ff */
[----:B------:R-:W-:Y:S01]  /*26a0*/  HADD2.F32 R6, -RZ, R5.H1_H1 ;  /* 0x30000005ff067230 */ /* 0x000fe20000004100 */
[----:B------:R-:W-:Y:S01]  /*26b0*/  F2FP.BF16.F32.PACK_AB R88, R15, R88 ;  /* 0x000000580f58723e */ /* 0x000fe200000010ff */
[----:B------:R-:W-:-:S02]  /*26c0*/  HADD2.F32 R90, -RZ, R10.H0_H0 ;  /* 0x2000000aff5a7230 */ /* 0x000fc40000004100 */
[--C-:B------:R-:W-:Y:S01]  /*26d0*/  HADD2.F32 R91, -RZ, R9.reuse.H0_H0 ;  /* 0x20000009ff5b7230 */ /* 0x100fe20000004100 */
[----:B------:R-:W-:Y:S01]  /*26e0*/  F2FP.BF16.F32.PACK_AB R89, R6, R89 ;  /* 0x000000590659723e */ /* 0x000fe200000010ff */
[----:B------:R-:W-:Y:S02]  /*26f0*/  HADD2.F32 R8, -RZ, R9.H1_H1 ;  /* 0x30000009ff087230 */ /* 0x000fe40000004100 */
[----:B------:R-:W-:Y:S01]  /*2700*/  HADD2.F32 R5, -RZ, R10.H1_H1 ;  /* 0x3000000aff057230 */ /* 0x000fe20000004100 */
[----:B--2---:R-:W-:Y:S02]  /*2710*/  PRMT R9, R14, 0x5410, R13 ;  /* 0x000054100e097816 */ /* 0x004fe4000000000d */
[----:B------:R-:W-:Y:S02]  /*2720*/  F2FP.BF16.F32.PACK_AB R91, R8, R91 ;  /* 0x0000005b085b723e */ /* 0x000fe400000010ff */
[----:B------:R-:W-:Y:S02]  /*2730*/  F2FP.BF16.F32.PACK_AB R90, R5, R90 ;  /* 0x0000005a055a723e */ /* 0x000fe400000010ff */
[----:B------:R-:W-:-:S07]  /*2740*/  PRMT R8, R12, 0x5410, R11 ;  /* 0x000054100c087816 */ /* 0x000fce000000000b */
.L_x_20:
[----:B------:R-:W-:-:S13]  /*2750*/  ISETP.NE.AND P1, PT, RZ, UR44, PT ;  /* 0x0000002cff007c0c */ /* 0x000fda000bf25270 */
[----:B------:R-:W-:Y:S05]  /*2760*/  @!P1 BRA `(.L_x_24) ;  /* 0x0000002000109947 */ /* 0x000fea0003800000 */
[----:B------:R-:W-:-:S13]  /*2770*/  ISETP.GT.AND P1, PT, R7, 0x100, PT ;  /* 0x000001000700780c */ /* 0x000fda0003f24270 */
[----:B------:R-:W-:Y:S02]  /*2780*/  @!P1 IMAD.SHL.U32 R10, R4, 0x4000, RZ ;  /* 0x00004000040a9824 */ /* 0x000fe400078e00ff */
[----:B------:R-:W-:Y:S02]  /*2790*/  @!P1 IMAD.U32 R5, RZ, RZ, UR41 ;  /* 0x00000029ff059e24 */ /* 0x000fe4000f8e00ff */
[----:B------:R-:W-:Y:S01]  /*27a0*/  @!P1 IMAD.IADD R11, R105, 0x1, R10 ;  /* 0x00000001690b9824 */ /* 0x000fe200078e020a */
[----:B------:R-:W-:Y:S06]  /*27b0*/  @!P1 BRA `(.L_x_25) ;  /* 0x0000001000809947 */ /* 0x000fec0003800000 */
[----:B------:R-:W-:Y:S02]  /*27c0*/  IMAD.MOV.U32 R11, RZ, RZ, R4 ;  /* 0x000000ffff0b7224 */ /* 0x000fe400078e0004 */
[----:B------:R-:W-:Y:S02]  /*27d0*/  IMAD.U32 R10, RZ, RZ, UR44 ;  /* 0x0000002cff0a7e24 */ /* 0x000fe4000f8e00ff */
[----:B------:R-:W-:-:S07]  /*27e0*/  IMAD.U32 R5, RZ, RZ, UR41 ;  /* 0x00000029ff057e24 */ /* 0x000fce000f8e00ff */
.L_x_33:
[----:B------:R-:W-:Y:S01]  /*27f0*/  IMAD.MOV.U32 R7, RZ, RZ, 0x40000040 ;  /* 0x40000040ff077424 */ /* 0x000fe200078e00ff */
[----:B------:R-:W-:Y:S01]  /*2800*/  LEA R6, R11, UR4, 0xb ;  /* 0x000000040b067c11 */ /* 0x000fe2000f8e58ff */
[----:B------:R-:W-:Y:S05]  /*2810*/  YIELD ;  /* 0x0000000000007946 */ /* 0x000fea0003800000 */
[----:B------:R-:W-:Y:S05]  /*2820*/  WARPSYNC.ALL ;  /* 0x0000000000007948 */ /* 0x000fea0003800000 */
[----:B------:R-:W-:Y:S01]  /*2830*/  R2UR UR6, R6 ;  /* 0x00000000060672ca */ /* 0x000fe200000e0000 */
[----:B------:R-:W-:Y:S01]  /*2840*/  WARPGROUP.ARRIVE ;  /* 0x00000000000079c5 */ /* 0x000fe20000000000 */
[----:B------:R-:W-:Y:S01]  /*2850*/  R2UR UR7, R7 ;  /* 0x00000000070772ca */ /* 0x000fe200000e0000 */
[----:B------:R-:W-:-:S05]  /*2860*/  VIADD R4, R11, 0x1 ;  /* 0x000000010b047836 */ /* 0x000fca0000000000 */
[----:B------:R-:W-:-:S04]  /*2870*/  ISETP.NE.AND P1, PT, R4, 0x4, PT ;  /* 0x000000040400780c */ /* 0x000fc80003f25270 */
[----:B------:R-:W-:Y:S02]  /*2880*/  SEL R0, RZ, 0x1, P1 ;  /* 0x00000001ff007807 */ /* 0x000fe40000800000 */
[----:B------:R-:W-:Y:S01]  /*2890*/  SEL R4, R4, RZ, P1 ;  /* 0x000000ff04047207 */ /* 0x000fe20000800000 */
[----:B------:R-:W-:Y:S01]  /*28a0*/  HGMMA.64x128x16.F32.BF16 R24, R88, gdesc[UR4], R24, gsb0 ;  /* 0x01e0000458187df0 */ /* 0x000fe20008001818 */
[----:B------:R-:W-:Y:S02]  /*28b0*/  LOP3.LUT R3, R3, R0, RZ, 0x3c, !PT ;  /* 0x0000000003037212 */ /* 0x000fe400078e3cff */
[----:B------:R-:W-:Y:S02]  /*28c0*/  WARPGROUP.DEPBAR.LE gsb0, 0x0 ;  /* 0x00008000000079c5 */ /* 0x000fe40000010000 */
[----:B------:R-:W-:Y:S05]  /*28d0*/  @!P0 BRA `(.L_x_26) ;  /* 0x0000000000048947 */ /* 0x000fea0003800000 */
[----:B------:R-:W-:Y:S01]  /*28e0*/  BPT.TRAP 0x1 ;  /* 0x000000040000795c */ /* 0x000fe20000300000 */
.L_x_26:
[----:B------:R-:W0:Y:S01]  /*28f0*/  S2UR UR6, SR_CgaCtaId ;  /* 0x00000000000679c3 */ /* 0x000e220000008800 */
[-C--:B------:R-:W-:Y:S01]  /*2900*/  F2FP.F16.E4M3.UNPACK_B R0, R8.reuse ;  /* 0x00000008ff00723e */ /* 0x080fe200020006ff */
[----:B------:R-:W-:Y:S01]  /*2910*/  UMOV UR5, 0x400 ;  /* 0x0000040000057882 */ /* 0x000fe20000000000 */
[----:B------:R-:W-:Y:S01]  /*2920*/  VIADD R14, R6, 0x2 ;  /* 0x00000002060e7836 */ /* 0x000fe20000000000 */
[----:B------:R-:W-:Y:S01]  /*2930*/  F2FP.F16.E4M3.UNPACK_B R8, R8.H1 ;  /* 0x00000008ff08723e */ /* 0x000fe200030006ff */
[----:B------:R-:W-:Y:S02]  /*2940*/  IMAD.MOV.U32 R15, RZ, RZ, 0x40000040 ;  /* 0x40000040ff0f7424 */ /* 0x000fe400078e00ff */
[--C-:B------:R-:W-:Y:S02]  /*2950*/  HADD2.F32 R92, -RZ, R0.reuse.H0_H0 ;  /* 0x20000000ff5c7230 */ /* 0x100fe40000004100 */
[----:B------:R-:W-:Y:S01]  /*2960*/  HADD2.F32 R7, -RZ, R0.H1_H1 ;  /* 0x30000000ff077230 */ /* 0x000fe20000004100 */
[-C--:B------:R-:W-:Y:S01]  /*2970*/  F2FP.F16.E4M3.UNPACK_B R0, R9.reuse ;  /* 0x00000009ff00723e */ /* 0x080fe200020006ff */
[--C-:B------:R-:W-:Y:S01]  /*2980*/  HADD2.F32 R93, -RZ, R8.reuse.H0_H0 ;  /* 0x20000008ff5d7230 */ /* 0x100fe20000004100 */
[----:B------:R-:W-:Y:S01]  /*2990*/  F2FP.F16.E4M3.UNPACK_B R9, R9.H1 ;  /* 0x00000009ff09723e */ /* 0x000fe200030006ff */
[----:B------:R-:W-:Y:S01]  /*29a0*/  HADD2.F32 R12, -RZ, R8.H1_H1 ;  /* 0x30000008ff0c7230 */ /* 0x000fe20000004100 */
[----:B------:R-:W-:Y:S01]  /*29b0*/  R2UR UR7, R15 ;  /* 0x000000000f0772ca */ /* 0x000fe200000e0000 */
[--C-:B------:R-:W-:Y:S01]  /*29c0*/  HADD2.F32 R94, -RZ, R0.reuse.H0_H0 ;  /* 0x20000000ff5e7230 */ /* 0x100fe20000004100 */
[----:B------:R-:W-:Y:S01]  /*29d0*/  F2FP.BF16.F32.PACK_AB R92, R7, R92 ;  /* 0x0000005c075c723e */ /* 0x000fe200000010ff */
[----:B------:R-:W-:Y:S01]  /*29e0*/  HADD2.F32 R13, -RZ, R0.H1_H1 ;  /* 0x30000000ff0d7230 */ /* 0x000fe20000004100 */
[----:B------:R-:W-:Y:S01]  /*29f0*/  SHF.L.U32 R8, R3, 0x1f, RZ ;  /* 0x0000001f03087819 */ /* 0x000fe200000006ff */
[----:B------:R-:W-:Y:S01]  /*2a00*/  HADD2.F32 R95, -RZ, R9.H0_H0 ;  /* 0x20000009ff5f7230 */ /* 0x000fe20000004100 */
[----:B------:R-:W-:-:S02]  /*2a10*/  F2FP.BF16.F32.PACK_AB R93, R12, R93 ;  /* 0x0000005d0c5d723e */ /* 0x000fc400000010ff */
[----:B------:R-:W-:Y:S01]  /*2a20*/  F2FP.BF16.F32.PACK_AB R94, R13, R94 ;  /* 0x0000005e0d5e723e */ /* 0x000fe200000010ff */
[----:B0-----:R-:W-:Y:S01]  /*2a30*/  ULEA UR5, UR6, UR5, 0x18 ;  /* 0x0000000506057291 */ /* 0x001fe2000f8ec03f */
[----:B------:R-:W-:Y:S01]  /*2a40*/  R2UR UR6, R14 ;  /* 0x000000000e0672ca */ /* 0x000fe200000e0000 */
[----:B------:R-:W-:Y:S02]  /*2a50*/  HADD2.F32 R14, -RZ, R9.H1_H1 ;  /* 0x30000009ff0e7230 */ /* 0x000fe40000004100 */
[----:B------:R-:W-:Y:S02]  /*2a60*/  IMAD R9, R11, 0x4000, R106 ;  /* 0x000040000b097824 */ /* 0x000fe400078e026a */
[----:B------:R-:W-:Y:S01]  /*2a70*/  IMAD.U32 R0, RZ, RZ, UR5 ;  /* 0x00000005ff007e24 */ /* 0x000fe2000f8e00ff */
[----:B------:R-:W-:-:S03]  /*2a80*/  F2FP.BF16.F32.PACK_AB R95, R14, R95 ;  /* 0x0000005f0e5f723e */ /* 0x000fc600000010ff */
[----:B------:R-:W-:Y:S01]  /*2a90*/  IMAD R7, R4, 0x8, R0 ;  /* 0x0000000804077824 */ /* 0x000fe200078e0200 */
[----:B------:R-:W-:-:S03]  /*2aa0*/  IADD3 R88, R0, R9, R103 ;  /* 0x0000000900587210 */ /* 0x000fc60007ffe067 */
[----:B------:R0:W1:Y:S01]  /*2ab0*/  SYNCS.PHASECHK.TRANS64.TRYWAIT P1, [R7+URZ], R8 ;  /* 0x00000008070075a7 */ /* 0x000062000802017f */
[----:B------:R-:W-:-:S06]  /*2ac0*/  WARPGROUP.ARRIVE ;  /* 0x00000000000079c5 */ /* 0x000fcc0000000000 */
[----:B------:R-:W-:Y:S03]  /*2ad0*/  HGMMA.64x128x16.F32.BF16 R24, R92, gdesc[UR4], R24, gsb0 ;  /* 0x01e000045c187df0 */ /* 0x000fe60008001818 */
[----:B------:R-:W-:Y:S02]  /*2ae0*/  WARPGROUP.DEPBAR.LE gsb0, 0x0 ;  /* 0x00008000000079c5 */ /* 0x000fe40000010000 */
[----:B------:R-:W-:Y:S04]  /*2af0*/  LDS.U16 R9, [R88+0xc00] ;  /* 0x000c000058097984 */ /* 0x000fe80000000400 */
[----:B------:R-:W2:Y:S04]  /*2b00*/  LDS.U16 R12, [R88+0x800] ;  /* 0x00080000580c7984 */ /* 0x000ea80000000400 */
[----:B------:R-:W-:Y:S04]  /*2b10*/  LDS.U16 R13, [R88+0xc08] ;  /* 0x000c0800580d7984 */ /* 0x000fe80000000400 */
[----:B------:R3:W4:Y:S02]  /*2b20*/  LDS.U16 R14, [R88+0x808] ;  /* 0x00080800580e7984 */ /* 0x0007240000000400 */
[----:B---3--:R-:W-:Y:S01]  /*2b30*/  IMAD.IADD R88, R105, 0x1, R88 ;  /* 0x0000000169587824 */ /* 0x008fe200078e0258 */
[----:B--2---:R-:W-:Y:S01]  /*2b40*/  PRMT R9, R12, 0x5410, R9 ;  /* 0x000054100c097816 */ /* 0x004fe20000000009 */
[----:B------:R-:W-:-:S03]  /*2b50*/  VIADD R12, R6, 0x4 ;  /* 0x00000004060c7836 */ /* 0x000fc60000000000 */
[-C--:B------:R-:W-:Y:S02]  /*2b60*/  F2FP.F16.E4M3.UNPACK_B R15, R9.reuse ;  /* 0x00000009ff0f723e */ /* 0x080fe400020006ff */
[----:B------:R-:W-:Y:S02]  /*2b70*/  F2FP.F16.E4M3.UNPACK_B R9, R9.H1 ;  /* 0x00000009ff09723e */ /* 0x000fe400030006ff */
[----:B----4-:R-:W-:Y:S01]  /*2b80*/  PRMT R14, R14, 0x5410, R13 ;  /* 0x000054100e0e7816 */ /* 0x010fe2000000000d */
[----:B------:R-:W-:Y:S01]  /*2b90*/  IMAD.MOV.U32 R13, RZ, RZ, 0x40000040 ;  /* 0x40000040ff0d7424 */ /* 0x000fe200078e00ff */
[----:B------:R-:W-:Y:S01]  /*2ba0*/  R2UR UR6, R12 ;  /* 0x000000000c0672ca */ /* 0x000fe200000e0000 */
[----:B------:R-:W-:Y:S01]  /*2bb0*/  HADD2.F32 R92, -RZ, R15.H0_H0 ;  /* 0x2000000fff5c7230 */ /* 0x000fe20000004100 */
[-C--:B------:R-:W-:Y:S01]  /*2bc0*/  F2FP.F16.E4M3.UNPACK_B R20, R14.reuse ;  /* 0x0000000eff14723e */ /* 0x080fe200020006ff */
[--C-:B------:R-:W-:Y:S01]  /*2bd0*/  HADD2.F32 R93, -RZ, R9.reuse.H0_H0 ;  /* 0x20000009ff5d7230 */ /* 0x100fe20000004100 */
[----:B------:R-:W-:Y:S01]  /*2be0*/  F2FP.F16.E4M3.UNPACK_B R14, R14.H1 ;  /* 0x0000000eff0e723e */ /* 0x000fe200030006ff */
[----:B------:R-:W-:Y:S01]  /*2bf0*/  HADD2.F32 R12, -RZ, R9.H1_H1 ;  /* 0x30000009ff0c7230 */ /* 0x000fe20000004100 */
[----:B------:R-:W-:Y:S01]  /*2c00*/  R2UR UR7, R13 ;  /* 0x000000000d0772ca */ /* 0x000fe200000e0000 */
[----:B------:R-:W-:-:S02]  /*2c10*/  HADD2.F32 R15, -RZ, R15.H1_H1 ;  /* 0x3000000fff0f7230 */ /* 0x000fc40000004100 */
[----:B------:R-:W-:Y:S01]  /*2c20*/  HADD2.F32 R95, -RZ, R14.H0_H0 ;  /* 0x2000000eff5f7230 */ /* 0x000fe20000004100 */
        /* <DEDUP_REMOVED lines=11> */
[----:B------:R-:W2:Y:S04]  /*2ce0*/  LDS.U16 R12, [R88+0x800] ;  /* 0x00080000580c7984 */ /* 0x000ea80000000400 */
[----:B------:R-:W-:Y:S04]  /*2cf0*/  LDS.U16 R13, [R88+0xc08] ;  /* 0x000c0800580d7984 */ /* 0x000fe80000000400 */
[----:B------:R-:W3:Y:S01]  /*2d00*/  LDS.U16 R14, [R88+0x808] ;  /* 0x00080800580e7984 */ /* 0x000ee20000000400 */
[----:B--2---:R-:W-:Y:S01]  /*2d10*/  PRMT R9, R12, 0x5410, R9 ;  /* 0x000054100c097816 */ /* 0x004fe20000000009 */
[----:B------:R-:W-:-:S03]  /*2d20*/  VIADD R12, R6, 0x6 ;  /* 0x00000006060c7836 */ /* 0x000fc60000000000 */
[-C--:B------:R-:W-:Y:S02]  /*2d30*/  F2FP.F16.E4M3.UNPACK_B R15, R9.reuse ;  /* 0x00000009ff0f723e */ /* 0x080fe400020006ff */
[----:B------:R-:W-:Y:S02]  /*2d40*/  F2FP.F16.E4M3.UNPACK_B R9, R9.H1 ;  /* 0x00000009ff09723e */ /* 0x000fe400030006ff */
[----:B---3--:R-:W-:Y:S01]  /*2d50*/  PRMT R14, R14, 0x5410, R13 ;  /* 0x000054100e0e7816 */ /* 0x008fe2000000000d */
        /* <DEDUP_REMOVED lines=15> */
[----:B------:R-:W-:Y:S01]  /*2e50*/  F2FP.BF16.F32.PACK_AB R94, R9, R94 ;  /* 0x0000005e095e723e */ /* 0x000fe200000010ff */
[----:B------:R-:W-:Y:S01]  /*2e60*/  IMAD R9, R11, 0x4000, R108 ;  /* 0x000040000b097824 */ /* 0x000fe200078e026c */
[----:B------:R-:W-:-:S04]  /*2e70*/  F2FP.BF16.F32.PACK_AB R95, R14, R95 ;  /* 0x0000005f0e5f723e */ /* 0x000fc800000010ff */
[----:B------:R-:W-:Y:S01]  /*2e80*/  WARPGROUP.ARRIVE ;  /* 0x00000000000079c5 */ /* 0x000fe20000000000 */
[----:B------:R-:W-:-:S05]  /*2e90*/  IADD3 R20, R0, R9, R103 ;  /* 0x0000000900147210 */ /* 0x000fca0007ffe067 */
[----:B------:R-:W-:Y:S01]  /*2ea0*/  HGMMA.64x128x16.F32.BF16 R24, R92, gdesc[UR4], R24, gsb0 ;  /* 0x01e000045c187df0 */ /* 0x000fe20008001818 */
[--C-:B------:R-:W-:Y:S02]  /*2eb0*/  IMAD.IADD R21, R105, 0x1, R20.reuse ;  /* 0x0000000169157824 */ /* 0x100fe400078e0214 */
        /* <DEDUP_REMOVED lines=11> */
[--C-:B------:R-:W-:Y:S01]  /*2f70*/  HADD2.F32 R92, -RZ, R13.reuse.H0_H0 ;  /* 0x2000000dff5c7230 */ /* 0x100fe20000004100 */
[----:B------:R-:W-:Y:S01]  /*2f80*/  R2UR UR6, R12 ;  /* 0x000000000c0672ca */ /* 0x000fe200000e0000 */
[----:B------:R-:W-:Y:S01]  /*2f90*/  HADD2.F32 R15, -RZ, R13.H1_H1 ;  /* 0x3000000dff0f7230 */ /* 0x000fe20000004100 */
[-C--:B------:R-:W-:Y:S01]  /*2fa0*/  F2FP.F16.E4M3.UNPACK_B R14, R11.reuse ;  /* 0x0000000bff0e723e */ /* 0x080fe200020006ff */
[----:B------:R-:W-:Y:S01]  /*2fb0*/  IMAD.MOV.U32 R13, RZ, RZ, 0x40000040 ;  /* 0x40000040ff0d7424 */ /* 0x000fe200078e00ff */
[----:B------:R-:W-:Y:S01]  /*2fc0*/  F2FP.F16.E4M3.UNPACK_B R11, R11.H1 ;  /* 0x0000000bff0b723e */ /* 0x000fe200030006ff */
[--C-:B------:R-:W-:Y:S01]  /*2fd0*/  HADD2.F32 R93, -RZ, R9.reuse.H0_H0 ;  /* 0x20000009ff5d7230 */ /* 0x100fe20000004100 */
[----:B------:R-:W-:Y:S01]  /*2fe0*/  F2FP.BF16.F32.PACK_AB R92, R15, R92 ;  /* 0x0000005c0f5c723e */ /* 0x000fe200000010ff */
[----:B------:R-:W-:Y:S01]  /*2ff0*/  HADD2.F32 R12, -RZ, R9.H1_H1 ;  /* 0x30000009ff0c7230 */ /* 0x000fe20000004100 */
[----:B------:R-:W-:Y:S01]  /*3000*/  R2UR UR7, R13 ;  /* 0x000000000d0772ca */ /* 0x000fe200000e0000 */
[----:B------:R-:W-:-:S02]  /*3010*/  HADD2.F32 R94, -RZ, R14.H0_H0 ;  /* 0x2000000eff5e7230 */ /* 0x000fc40000004100 */
[----:B------:R-:W-:Y:S01]  /*3020*/  HADD2.F32 R9, -RZ, R14.H1_H1 ;  /* 0x3000000eff097230 */ /* 0x000fe20000004100 */
[----:B------:R-:W-:Y:S01]  /*3030*/  F2FP.BF16.F32.PACK_AB R93, R12, R93 ;  /* 0x0000005d0c5d723e */ /* 0x000fe200000010ff */
[--C-:B------:R-:W-:Y:S02]  /*3040*/  HADD2.F32 R95, -RZ, R11.reuse.H0_H0 ;  /* 0x2000000bff5f7230 */ /* 0x100fe40000004100 */
[----:B------:R-:W-:Y:S01]  /*3050*/  HADD2.F32 R14, -RZ, R11.H1_H1 ;  /* 0x3000000bff0e7230 */ /* 0x000fe20000004100 */
[----:B------:R-:W-:-:S04]  /*3060*/  F2FP.BF16.F32.PACK_AB R94, R9, R94 ;  /* 0x0000005e095e723e */ /* 0x000fc800000010ff */
[----:B------:R-:W-:-:S04]  /*3070*/  F2FP.BF16.F32.PACK_AB R95, R14, R95 ;  /* 0x0000005f0e5f723e */ /* 0x000fc800000010ff */
        /* <DEDUP_REMOVED lines=91> */
[----:B01----:R-:W-:Y:S05]  /*3630*/  @!P0 BRA `(.L_x_27) ;  /* 0x0000000000048947 */ /* 0x003fea0003800000 */
[----:B------:R-:W-:Y:S01]  /*3640*/  BPT.TRAP 0x1 ;  /* 0x000000040000795c */ /* 0x000fe20000300000 */
.L_x_27:
[----:B------:R-:W-:Y:S01]  /*3650*/  IMAD R6, R5, 0x8, R0 ;  /* 0x0000000805067824 */ /* 0x000fe200078e0200 */
[----:B------:R-:W-:-:S03]  /*3660*/  ISETP.GT.U32.AND P2, PT, R18, 0x1, PT ;  /* 0x000000011200780c */ /* 0x000fc60003f44070 */
[----:B------:R-:W-:-:S05]  /*3670*/  VIADD R6, R6, 0x20 ;  /* 0x0000002006067836 */ /* 0x000fca0000000000 */
[----:B------:R-:W-:-:S04]  /*3680*/  PRMT R6, RZ, 0x654, R6 ;  /* 0x00000654ff067816 */ /* 0x000fc80000000006 */
[----:B------:R0:W-:Y:S01]  /*3690*/  SYNCS.ARRIVE.TRANS64.RED.A1T0 RZ, [R6+URZ], RZ ;  /* 0x000000ff06ff79a7 */ /* 0x0001e2000810043f */
[----:B------:R-:W-:Y:S05]  /*36a0*/  @P2 BRA `(.L_x_28) ;  /* 0x0000000000042947 */ /* 0x000fea0003800000 */
[----:B------:R-:W-:Y:S01]  /*36b0*/  BPT.TRAP 0x1 ;  /* 0x000000040000795c */ /* 0x000fe20000300000 */
.L_x_28:
[----:B------:R-:W-:-:S05]  /*36c0*/  VIADD R5, R5, 0x1 ;  /* 0x0000000105057836 */ /* 0x000fca0000000000 */
[----:B------:R-:W-:-:S04]  /*36d0*/  ISETP.NE.AND P2, PT, R5, 0x4, PT ;  /* 0x000000040500780c */ /* 0x000fc80003f45270 */
[----:B------:R-:W-:Y:S01]  /*36e0*/  SEL R5, R5, RZ, P2 ;  /* 0x000000ff05057207 */ /* 0x000fe20001000000 */
[----:B------:R-:W-:Y:S08]  /*36f0*/  @!P0 BRA `(.L_x_29) ;  /* 0x0000000000048947 */ /* 0x000ff00003800000 */
[----:B------:R-:W-:Y:S01]  /*3700*/  BPT.TRAP 0x1 ;  /* 0x000000040000795c */ /* 0x000fe20000300000 */
.L_x_29:
[----:B------:R-:W-:Y:S04]  /*3710*/  BSSY B0, `(.L_x_30) ;  /* 0x0000004000007945 */ /* 0x000fe80003800000 */
[----:B------:R-:W-:Y:S05]  /*3720*/  @P1 BRA `(.L_x_31) ;  /* 0x0000000000081947 */ /* 0x000fea0003800000 */
[----:B------:R-:W1:Y:S02]  /*3730*/  SYNCS.PHASECHK.TRANS64.TRYWAIT P1, [R7+URZ], R8 ;  /* 0x00000008070075a7 */ /* 0x000e64000802017f */
[----:B-1----:R-:W-:Y:S05]  /*3740*/  @!P1 BRA `(.L_x_32) ;  /* 0x0000007800749947 */ /* 0x002fea0003800000 */
.L_x_31:
[----:B------:R-:W-:Y:S05]  /*3750*/  BSYNC B0 ;  /* 0x0000000000007941 */ /* 0x000fea0003800000 */
.L_x_30:
[----:B------:R-:W-:Y:S01]  /*3760*/  IMAD.SHL.U32 R92, R4, 0x4000, RZ ;  /* 0x00004000045c7824 */ /* 0x000fe200078e00ff */
[C---:B------:R-:W-:Y:S01]  /*3770*/  ISETP.GT.AND P1, PT, R10.reuse, 0x2, PT ;  /* 0x000000020a00780c */ /* 0x040fe20003f24270 */
[----:B------:R-:W-:Y:S02]  /*3780*/  VIADD R10, R10, 0xffffffff ;  /* 0xffffffff0a0a7836 */ /* 0x000fe40000000000 */
[----:B------:R-:W-:Y:S01]  /*3790*/  IMAD.IADD R21, R105, 0x1, R92 ;  /* 0x0000000169157824 */ /* 0x000fe200078e025c */
[----:B------:R-:W-:-:S04]  /*37a0*/  IADD3 R11, R0, R92, R103 ;  /* 0x0000005c000b7210 */ /* 0x000fc80007ffe067 */
[----:B------:R-:W-:Y:S01]  /*37b0*/  IADD3 R20, R0, R21, R103 ;  /* 0x0000001500147210 */ /* 0x000fe20007ffe067 */
[----:B-1----:R-:W-:Y:S04]  /*37c0*/  LDS.U16 R8, [R11+0xc08] ;  /* 0x000c08000b087984 */ /* 0x002fe80000000400 */
[----:B------:R-:W1:Y:S04]  /*37d0*/  LDS.U16 R9, [R11+0x808] ;  /* 0x000808000b097984 */ /* 0x000e680000000400 */
[----:B0-----:R-:W-:Y:S04]  /*37e0*/  LDS.U16 R6, [R11+0xc00] ;  /* 0x000c00000b067984 */ /* 0x001fe80000000400 */
[----:B------:R0:W2:Y:S04]  /*37f0*/  LDS.U16 R7, [R11+0x800] ;  /* 0x000800000b077984 */ /* 0x0000a80000000400 */
[----:B------:R-:W-:Y:S04]  /*3800*/  LDS.U16 R12, [R20+0xc00] ;  /* 0x000c0000140c7984 */ /* 0x000fe80000000400 */
[----:B------:R-:W3:Y:S01]  /*3810*/  LDS.U16 R13, [R20+0x800] ;  /* 0x00080000140d7984 */ /* 0x000ee20000000400 */
[----:B0-----:R-:W-:-:S03]  /*3820*/  IMAD.MOV.U32 R11, RZ, RZ, R4 ;  /* 0x000000ffff0b7224 */ /* 0x001fc600078e0004 */
[----:B------:R-:W-:Y:S04]  /*3830*/  LDS.U16 R14, [R20+0xc08] ;  /* 0x000c0800140e7984 */ /* 0x000fe80000000400 */
[----:B------:R-:W0:Y:S01]  /*3840*/  LDS.U16 R15, [R20+0x808] ;  /* 0x00080800140f7984 */ /* 0x000e220000000400 */
[----:B-1----:R-:W-:-:S04]  /*3850*/  PRMT R8, R9, 0x5410, R8 ;  /* 0x0000541009087816 */ /* 0x002fc80000000008 */
        /* <DEDUP_REMOVED lines=13> */
[----:B------:R-:W-:Y:S01]  /*3930*/  HADD2.F32 R7, -RZ, R7.H1_H1 ;  /* 0x30000007ff077230 */ /* 0x000fe20000004100 */
[----:B---3--:R-:W-:Y:S01]  /*3940*/  PRMT R8, R13, 0x5410, R12 ;  /* 0x000054100d087816 */ /* 0x008fe2000000000c */
[----:B------:R-:W-:Y:S01]  /*3950*/  HADD2.F32 R6, -RZ, R6.H1_H1 ;  /* 0x30000006ff067230 */ /* 0x000fe20000004100 */
[----:B0-----:R-:W-:Y:S02]  /*3960*/  PRMT R9, R15, 0x5410, R14 ;  /* 0x000054100f097816 */ /* 0x001fe4000000000e */
[----:B------:R-:W-:Y:S02]  /*3970*/  F2FP.BF16.F32.PACK_AB R88, R7, R88 ;  /* 0x000000580758723e */ /* 0x000fe400000010ff */
[----:B------:R-:W-:Y:S01]  /*3980*/  F2FP.BF16.F32.PACK_AB R89, R6, R89 ;  /* 0x000000590659723e */ /* 0x000fe200000010ff */
[----:B------:R-:W-:Y:S06]  /*3990*/  @P1 BRA `(.L_x_33) ;  /* 0xffffffec00941947 */ /* 0x000fec000383ffff */
[----:B------:R-:W-:Y:S02]  /*39a0*/  IMAD.MOV.U32 R10, RZ, RZ, R92 ;  /* 0x000000ffff0a7224 */ /* 0x000fe400078e005c */
[----:B------:R-:W-:-:S07]  /*39b0*/  IMAD.MOV.U32 R11, RZ, RZ, R21 ;  /* 0x000000ffff0b7224 */ /* 0x000fce00078e0015 */
.L_x_25:
[----:B------:R-:W-:Y:S01]  /*39c0*/  IMAD.MOV.U32 R7, RZ, RZ, 0x40000040 ;  /* 0x40000040ff077424 */ /* 0x000fe200078e00ff */
[----:B------:R-:W-:Y:S01]  /*39d0*/  LEA R6, R4, UR4, 0xb ;  /* 0x0000000404067c11 */ /* 0x000fe2000f8e58ff */
[----:B------:R-:W-:Y:S05]  /*39e0*/  WARPSYNC.ALL ;  /* 0x0000000000007948 */ /* 0x000fea0003800000 */
[C---:B------:R-:W-:Y:S01]  /*39f0*/  R2UR UR6, R6.reuse ;  /* 0x00000000060672ca */ /* 0x040fe200000e0000 */
[----:B------:R-:W-:Y:S01]  /*3a00*/  WARPGROUP.ARRIVE ;  /* 0x00000000000079c5 */ /* 0x000fe20000000000 */
[----:B------:R-:W-:Y:S01]  /*3a10*/  R2UR UR7, R7 ;  /* 0x00000000070772ca */ /* 0x000fe200000e0000 */
[----:B------:R-:W-:Y:S01]  /*3a20*/  VIADD R12, R6, 0x2 ;  /* 0x00000002060c7836 */ /* 0x000fe20000000000 */
[-C--:B------:R-:W-:Y:S01]  /*3a30*/  F2FP.F16.E4M3.UNPACK_B R3, R8.reuse ;  /* 0x00000008ff03723e */ /* 0x080fe200020006ff */
[----:B------:R-:W-:Y:S01]  /*3a40*/  IMAD.MOV.U32 R13, RZ, RZ, 0x40000040 ;  /* 0x40000040ff0d7424 */ /* 0x000fe200078e00ff */
[----:B------:R-:W-:-:S02]  /*3a50*/  F2FP.F16.E4M3.UNPACK_B R8, R8.H1 ;  /* 0x00000008ff08723e */ /* 0x000fc400030006ff */
[-C--:B------:R-:W-:Y:S01]  /*3a60*/  F2FP.F16.E4M3.UNPACK_B R4, R9.reuse ;  /* 0x00000009ff04723e */ /* 0x080fe200020006ff */
[--C-:B------:R-:W-:Y:S01]  /*3a70*/  HADD2.F32 R92, -RZ, R3.reuse.H0_H0 ;  /* 0x20000003ff5c7230 */ /* 0x100fe20000004100 */
[----:B------:R-:W-:Y:S01]  /*3a80*/  F2FP.F16.E4M3.UNPACK_B R9, R9.H1 ;  /* 0x00000009ff09723e */ /* 0x000fe200030006ff */
[----:B------:R-:W-:Y:S01]  /*3a90*/  HADD2.F32 R93, -RZ, R8.H0_H0 ;  /* 0x20000008ff5d7230 */ /* 0x000fe20000004100 */
[--C-:B------:R-:W-:Y:S01]  /*3aa0*/  IADD3 R11, R103, R11, R106.reuse ;  /* 0x0000000b670b7210 */ /* 0x100fe20007ffe06a */
[--C-:B------:R-:W-:Y:S02]  /*3ab0*/  HADD2.F32 R94, -RZ, R4.reuse.H0_H0 ;  /* 0x20000004ff5e7230 */ /* 0x100fe40000004100 */
[----:B------:R-:W-:Y:S01]  /*3ac0*/  HGMMA.64x128x16.F32.BF16 R24, R88, gdesc[UR4], R24, gsb0 ;  /* 0x01e0000458187df0 */ /* 0x000fe20008001818 */
[----:B------:R-:W-:Y:S01]  /*3ad0*/  HADD2.F32 R7, -RZ, R4.H1_H1 ;  /* 0x30000004ff077230 */ /* 0x000fe20000004100 */
[----:B------:R-:W-:Y:S01]  /*3ae0*/  R2UR UR6, R12 ;  /* 0x000000000c0672ca */ /* 0x000fe200000e0000 */
[----:B------:R-:W-:Y:S01]  /*3af0*/  HADD2.F32 R3, -RZ, R3.H1_H1 ;  /* 0x30000003ff037230 */ /* 0x000fe20000004100 */
[----:B------:R-:W-:Y:S01]  /*3b00*/  R2UR UR7, R13 ;  /* 0x000000000d0772ca */ /* 0x000fe200000e0000 */
[----:B------:R-:W-:Y:S01]  /*3b10*/  HADD2.F32 R8, -RZ, R8.H1_H1 ;  /* 0x30000008ff087230 */ /* 0x000fe20000004100 */
[----:B------:R-:W-:Y:S01]  /*3b20*/  F2FP.BF16.F32.PACK_AB R94, R7, R94 ;  /* 0x0000005e075e723e */ /* 0x000fe200000010ff */
[--C-:B------:R-:W-:Y:S01]  /*3b30*/  HADD2.F32 R95, -RZ, R9.reuse.H0_H0 ;  /* 0x20000009ff5f7230 */ /* 0x100fe20000004100 */
[----:B------:R-:W-:Y:S01]  /*3b40*/  F2FP.BF16.F32.PACK_AB R92, R3, R92 ;  /* 0x0000005c035c723e */ /* 0x000fe200000010ff */
[----:B------:R-:W-:Y:S01]  /*3b50*/  HADD2.F32 R4, -RZ, R9.H1_H1 ;  /* 0x30000009ff047230 */ /* 0x000fe20000004100 */
[----:B------:R-:W-:Y:S01]  /*3b60*/  F2FP.BF16.F32.PACK_AB R93, R8, R93 ;  /* 0x0000005d085d723e */ /* 0x000fe200000010ff */
[----:B------:R-:W-:Y:S01]  /*3b70*/  VIADD R8, R6, 0x4 ;  /* 0x0000000406087836 */ /* 0x000fe20000000000 */
[----:B------:R-:W-:Y:S01]  /*3b80*/  IADD3 R3, R103, R10, R106 ;  /* 0x0000000a67037210 */ /* 0x000fe20007ffe06a */
[----:B------:R-:W-:Y:S01]  /*3b90*/  IMAD.MOV.U32 R9, RZ, RZ, 0x40000040 ;  /* 0x40000040ff097424 */ /* 0x000fe200078e00ff */
[----:B------:R-:W-:-:S03]  /*3ba0*/  F2FP.BF16.F32.PACK_AB R95, R4, R95 ;  /* 0x0000005f045f723e */ /* 0x000fc600000010ff */
[----:B------:R-:W-:Y:S01]  /*3bb0*/  IMAD.IADD R14, R0, 0x1, R3 ;  /* 0x00000001000e7824 */ /* 0x000fe200078e0203 */
[----:B------:R-:W-:Y:S02]  /*3bc0*/  WARPGROUP.DEPBAR.LE gsb0, 0x0 ;  /* 0x00008000000079c5 */ /* 0x000fe40000010000 */
[----:B------:R-:W-:-:S06]  /*3bd0*/  WARPGROUP.ARRIVE ;  /* 0x00000000000079c5 */ /* 0x000fcc0000000000 */
[----:B------:R-:W-:Y:S01]  /*3be0*/  HGMMA.64x128x16.F32.BF16 R24, R92, gdesc[UR4], R24, gsb0 ;  /* 0x01e000045c187df0 */ /* 0x000fe20008001818 */
[----:B------:R-:W-:Y:S02]  /*3bf0*/  R2UR UR6, R8 ;  /* 0x00000000080672ca */ /* 0x000fe400000e0000 */
[----:B------:R-:W-:Y:S01]  /*3c00*/  R2UR UR7, R9 ;  /* 0x00000000090772ca */ /* 0x000fe200000e0000 */
[----:B------:R-:W-:Y:S01]  /*3c10*/  IMAD.MOV.U32 R9, RZ, RZ, 0x40000040 ;  /* 0x40000040ff097424 */ /* 0x000fe200078e00ff */
        /* <DEDUP_REMOVED lines=17> */
[----:B------:R-:W-:Y:S01]  /*3d30*/  HADD2.F32 R3, -RZ, R12.H1_H1 ;  /* 0x3000000cff037230 */ /* 0x000fe20000004100 */
[----:B------:R-:W-:Y:S01]  /*3d40*/  F2FP.BF16.F32.PACK_AB R93, R4, R93 ;  /* 0x0000005d045d723e */ /* 0x000fe200000010ff */
[--C-:B------:R-:W-:Y:S02]  /*3d50*/  HADD2.F32 R95, -RZ, R7.reuse.H0_H0 ;  /* 0x20000007ff5f7230 */ /* 0x100fe40000004100 */
[----:B------:R-:W-:Y:S01]  /*3d60*/  HADD2.F32 R8, -RZ, R7.H1_H1 ;  /* 0x30000007ff087230 */ /* 0x000fe20000004100 */
[----:B------:R-:W-:Y:S01]  /*3d70*/  F2FP.BF16.F32.PACK_AB R94, R3, R94 ;  /* 0x0000005e035e723e */ /* 0x000fe200000010ff */
[----:B------:R-:W-:-:S03]  /*3d80*/  IMAD.IADD R13, R0, 0x1, R11 ;  /* 0x00000001000d7824 */ /* 0x000fc600078e020b */
[----:B------:R-:W-:Y:S01]  /*3d90*/  F2FP.BF16.F32.PACK_AB R95, R8, R95 ;  /* 0x0000005f085f723e */ /* 0x000fe200000010ff */
[----:B------:R-:W-:-:S03]  /*3da0*/  VIADD R8, R6, 0x6 ;  /* 0x0000000606087836 */ /* 0x000fc60000000000 */
        /* <DEDUP_REMOVED lines=26> */
[----:B------:R-:W-:Y:S02]  /*3f50*/  F2FP.BF16.F32.PACK_AB R94, R3, R94 ;  /* 0x0000005e035e723e */ /* 0x000fe400000010ff */
[----:B------:R-:W-:Y:S02]  /*3f60*/  IADD3 R3, R103, R108, R10 ;  /* 0x0000006c67037210 */ /* 0x000fe40007ffe00a */
[----:B------:R-:W-:Y:S01]  /*3f70*/  F2FP.BF16.F32.PACK_AB R95, R8, R95 ;  /* 0x0000005f085f723e */ /* 0x000fe200000010ff */
[----:B------:R-:W-:-:S02]  /*3f80*/  VIADD R8, R6, 0x400 ;  /* 0x0000040006087836 */ /* 0x000fc40000000000 */
[----:B------:R-:W-:Y:S01]  /*3f90*/  IMAD.IADD R12, R0, 0x1, R3 ;  /* 0x00000001000c7824 */ /* 0x000fe200078e0203 */
[----:B------:R-:W-:-:S03]  /*3fa0*/  WARPGROUP.ARRIVE ;  /* 0x00000000000079c5 */ /* 0x000fc60000000000 */
[----:B------:R-:W-:-:S03]  /*3fb0*/  IMAD.IADD R13, R105, 0x1, R12 ;  /* 0x00000001690d7824 */ /* 0x000fc600078e020c */
        /* <DEDUP_REMOVED lines=26> */
[----:B------:R-:W-:-:S04]  /*4160*/  F2FP.BF16.F32.PACK_AB R94, R3, R94 ;  /* 0x0000005e035e723e */ /* 0x000fc800000010ff */
        /* <DEDUP_REMOVED lines=31> */
[C---:B------:R-:W-:Y:S02]  /*4360*/  VIADD R8, R6.reuse, 0x404 ;  /* 0x0000040406087836 */ /* 0x040fe40000000000 */
[----:B------:R-:W-:Y:S01]  /*4370*/  VIADD R6, R6, 0x406 ;  /* 0x0000040606067836 */ /* 0x000fe20000000000 */
[----:B------:R-:W-:-:S06]  /*4380*/  WARPGROUP.ARRIVE ;  /* 0x00000000000079c5 */ /* 0x000fcc0000000000 */
[----:B------:R-:W-:Y:S01]  /*4390*/  HGMMA.64x128x16.F32.BF16 R24, R92, gdesc[UR4], R24, gsb0 ;  /* 0x01e000045c187df0 */ /* 0x000fe20008001818 */
[----:B------:R-:W-:Y:S02]  /*43a0*/  R2UR UR6, R8 ;  /* 0x00000000080672ca */ /* 0x000fe400000e0000 */
[----:B------:R-:W-:Y:S01]  /*43b0*/  R2UR UR7, R9 ;  /* 0x00000000090772ca */ /* 0x000fe200000e0000 */
        /* <DEDUP_REMOVED lines=24> */
[----:B------:R-:W-:Y:S01]  /*4540*/  HGMMA.64x128x16.F32.BF16 R24, R92, gdesc[UR4], R24, gsb0 ;  /* 0x01e000045c187df0 */ /* 0x000fe20008001818 */
[----:B------:R-:W-:Y:S02]  /*4550*/  R2UR UR6, R6 ;  /* 0x00000000060672ca */ /* 0x000fe400000e0000 */
        /* <DEDUP_REMOVED lines=9> */
[----:B------:R-:W-:Y:S02]  /*45f0*/  IMAD.MOV.U32 R7, RZ, RZ, 0x40000040 ;  /* 0x40000040ff077424 */ /* 0x000fe400078e00ff */
[--C-:B------:R-:W-:Y:S01]  /*4600*/  HADD2.F32 R92, -RZ, R4.reuse.H0_H0 ;  /* 0x20000004ff5c7230 */ /* 0x100fe20000004100 */
[-C--:B------:R-:W-:Y:S01]  /*4610*/  F2FP.F16.E4M3.UNPACK_B R10, R8.reuse ;  /* 0x00000008ff0a723e */ /* 0x080fe200020006ff */
[----:B------:R-:W-:Y:S01]  /*4620*/  HADD2.F32 R9, -RZ, R4.H1_H1 ;  /* 0x30000004ff097230 */ /* 0x000fe20000004100 */
[----:B------:R-:W-:Y:S01]  /*4630*/  F2FP.F16.E4M3.UNPACK_B R8, R8.H1 ;  /* 0x00000008ff08723e */ /* 0x000fe200030006ff */
[--C-:B------:R-:W-:Y:S01]  /*4640*/  HADD2.F32 R93, -RZ, R3.reuse.H0_H0 ;  /* 0x20000003ff5d7230 */ /* 0x100fe20000004100 */
[----:B------:R-:W-:Y:S01]  /*4650*/  R2UR UR7, R7 ;  /* 0x00000000070772ca */ /* 0x000fe200000e0000 */
[----:B------:R-:W-:Y:S01]  /*4660*/  HADD2.F32 R4, -RZ, R3.H1_H1 ;  /* 0x30000003ff047230 */ /* 0x000fe20000004100 */
[----:B------:R-:W-:Y:S01]  /*4670*/  F2FP.BF16.F32.PACK_AB R92, R9, R92 ;  /* 0x0000005c095c723e */ /* 0x000fe200000010ff */
[----:B------:R-:W-:-:S02]  /*4680*/  HADD2.F32 R95, -RZ, R8.H0_H0 ;  /* 0x20000008ff5f7230 */ /* 0x000fc40000004100 */
        /* <DEDUP_REMOVED lines=10> */
[----:B------:R-:W-:Y:S01]  /*4730*/  BPT.TRAP 0x1 ;  /* 0x000000040000795c */ /* 0x000fe20000300000 */
.L_x_34:
[----:B------:R-:W-:Y:S01]  /*4740*/  IMAD R5, R5, 0x8, R0 ;  /* 0x0000000805057824 */ /* 0x000fe200078e0200 */
[----:B------:R-:W-:-:S03]  /*4750*/  ISETP.GT.U32.AND P1, PT, R18, 0x1, PT ;  /* 0x000000011200780c */ /* 0x000fc60003f24070 */
[----:B------:R-:W-:-:S05]  /*4760*/  VIADD R5, R5, 0x20 ;  /* 0x0000002005057836 */ /* 0x000fca0000000000 */
[----:B------:R-:W-:-:S04]  /*4770*/  PRMT R5, RZ, 0x654, R5 ;  /* 0x00000654ff057816 */ /* 0x000fc80000000005 */
[----:B------:R0:W-:Y:S01]  /*4780*/  SYNCS.ARRIVE.TRANS64.RED.A1T0 RZ, [R5+URZ], RZ ;  /* 0x000000ff05ff79a7 */ /* 0x0001e2000810043f */
[----:B------:R-:W-:Y:S05]  /*4790*/  @P1 BRA `(.L_x_24) ;  /* 0x0000000000041947 */ /* 0x000fea0003800000 */
[----:B------:R-:W-:Y:S01]  /*47a0*/  BPT.TRAP 0x1 ;  /* 0x000000040000795c */ /* 0x000fe20000300000 */
.L_x_24:
[----:B------:R-:W-:Y:S05]  /*47b0*/  @!P0 BRA `(.L_x_35) ;  /* 0x0000000000048947 */ /* 0x000fea0003800000 */
[----:B------:R-:W-:Y:S01]  /*47c0*/  BPT.TRAP 0x1 ;  /* 0x000000040000795c */ /* 0x000fe20000300000 */
.L_x_35:
[----:B------:R-:W-:Y:S01]  /*47d0*/  UIADD3 UR4, UR45, UR41, URZ ;  /* 0x000000292d047290 */ /* 0x000fe2000fffe03f */
[----:B------:R-:W-:-:S03]  /*47e0*/  ISETP.GT.U32.AND P0, PT, R18, 0x1, PT ;  /* 0x000000011200780c */ /* 0x000fc60003f04070 */
[----:B------:R-:W-:-:S04]  /*47f0*/  USHF.L.U32 UR4, UR4, 0x3, URZ ;  /* 0x0000000304047899 */ /* 0x000fc8000800063f */
[----:B------:R-:W-:-:S06]  /*4800*/  ULOP3.LUT UR4, UR4, 0x18, URZ, 0xc0, !UPT ;  /* 0x0000001804047892 */ /* 0x000fcc000f8ec03f */
[----:B------:R-:W-:-:S05]  /*4810*/  IMAD.U32 R3, RZ, RZ, UR4 ;  /* 0x00000004ff037e24 */ /* 0x000fca000f8e00ff */
[----:B------:R-:W-:-:S04]  /*4820*/  IADD3 R0, R0, 0x20, R3 ;  /* 0x0000002000007810 */ /* 0x000fc80007ffe003 */
[----:B------:R-:W-:-:S04]  /*4830*/  PRMT R0, RZ, 0x654, R0 ;  /* 0x00000654ff007816 */ /* 0x000fc80000000000 */
[----:B------:R1:W-:Y:S01]  /*4840*/  SYNCS.ARRIVE.TRANS64.RED.A1T0 RZ, [R0+URZ], RZ ;  /* 0x000000ff00ff79a7 */ /* 0x0003e2000810043f */
[----:B------:R-:W-:Y:S05]  /*4850*/  @P0 BRA `(.L_x_36) ;  /* 0x0000000000040947 */ /* 0x000fea0003800000 */
[----:B------:R-:W-:Y:S01]  /*4860*/  BPT.TRAP 0x1 ;  /* 0x000000040000795c */ /* 0x000fe20000300000 */
.L_x_36:
[----:B------:R-:W-:Y:S01]  /*4870*/  UIADD3 UR41, UR43, UR41, URZ ;  /* 0x000000292b297290 */ /* 0x000fe2000fffe03f */
[----:B------:R-:W-:Y:S01]  /*4880*/  IMAD.SHL.U32 R96, R96, 0x80, RZ ;  /* 0x0000008060607824 */ /* 0x000fe200078e00ff */
[----:B------:R-:W-:Y:S01]  /*4890*/  ULDC UR6, c[0x0][0x288] ;  /* 0x0000a20000067ab9 */ /* 0x000fe20000000800 */
[----:B------:R-:W-:Y:S01]  /*48a0*/  IMAD.SHL.U32 R3, R23, 0x80, RZ ;  /* 0x0000008017037824 */ /* 0x000fe200078e00ff */
[----:B------:R-:W-:Y:S01]  /*48b0*/  USHF.R.U32.HI UR4, URZ, 0x2, UR41 ;  /* 0x000000023f047899 */ /* 0x000fe20008011629 */
[----:B-1----:R-:W-:Y:S01]  /*48c0*/  IMAD.MOV.U32 R0, RZ, RZ, -0x1 ;  /* 0xffffffffff007424 */ /* 0x002fe200078e00ff */
[----:B------:R-:W-:Y:S01]  /*48d0*/  ISETP.GE.AND P0, PT, R96, UR6, PT ;  /* 0x0000000660007c0c */ /* 0x000fe2000bf06270 */
[----:B------:R-:W-:Y:S01]  /*48e0*/  ULDC UR7, c[0x0][0x284] ;  /* 0x0000a10000077ab9 */ /* 0x000fe20000000800 */
[----:B------:R-:W-:Y:S02]  /*48f0*/  ULOP3.LUT UR4, UR4, 0x1, URZ, 0xc0, !UPT ;  /* 0x0000000104047892 */ /* 0x000fe4000f8ec03f */
[----:B------:R-:W-:Y:S01]  /*4900*/  UISETP.GT.U32.AND UP1, UPT, UR41, 0x3, UPT ;  /* 0x000000032900788c */ /* 0x000fe2000bf24070 */
[----:B------:R-:W-:Y:S01]  /*4910*/  ISETP.GE.OR P0, PT, R3, UR7, P0 ;  /* 0x0000000703007c0c */ /* 0x000fe20008706670 */
[----:B------:R-:W-:-:S02]  /*4920*/  UISETP.NE.U32.AND UP0, UPT, UR4, 0x1, UPT ;  /* 0x000000010400788c */ /* 0x000fc4000bf05070 */
[----:B------:R-:W-:Y:S02]  /*4930*/  UISETP.LT.U32.AND UP1, UPT, UR43, 0x4, UP1 ;  /* 0x000000042b00788c */ /* 0x000fe40008f21070 */
[----:B------:R-:W-:Y:S02]  /*4940*/  UISETP.GT.U32.AND UP0, UPT, UR43, 0x3, !UP0 ;  /* 0x000000032b00788c */ /* 0x000fe4000c704070 */
[----:B------:R-:W-:Y:S02]  /*4950*/  USEL UR5, URZ, 0x1, !UP1 ;  /* 0x000000013f057887 */ /* 0x000fe4000c800000 */
[----:B------:R-:W-:Y:S02]  /*4960*/  USEL UR4, URZ, 0x1, !UP0 ;  /* 0x000000013f047887 */ /* 0x000fe4000c000000 */
[----:B------:R-:W-:Y:S02]  /*4970*/  ULOP3.LUT UR41, UR41, 0x3, URZ, 0xc0, !UPT ;  /* 0x0000000329297892 */ /* 0x000fe4000f8ec03f */
[----:B------:R-:W-:Y:S01]  /*4980*/  ULOP3.LUT UR40, UR4, UR40, UR5, 0x96, !UPT ;  /* 0x0000002804287292 */ /* 0x000fe2000f8e9605 */
[----:B------:R-:W-:Y:S11]  /*4990*/  @P0 BRA `(.L_x_37) ;  /* 0x0000004400d00947 */ /* 0x000ff60003800000 */
[----:B------:R-:W1:Y:S01]  /*49a0*/  LDC.64 R14, c[0x0][0x7c8] ;  /* 0x0001f200ff0e7b82 */ /* 0x000e620000000a00 */
[----:B------:R-:W-:Y:S01]  /*49b0*/  SHF.R.S32.HI R10, RZ, 0x1f, R22 ;  /* 0x0000001fff0a7819 */ /* 0x000fe20000011416 */
[----:B------:R-:W-:Y:S01]  /*49c0*/  ULDC.64 UR4, c[0x0][0x7d0] ;  /* 0x0001f40000047ab9 */ /* 0x000fe20000000a00 */
[----:B------:R-:W-:Y:S01]  /*49d0*/  LOP3.LUT R8, R96, R101, RZ, 0xfc, !PT ;  /* 0x0000006560087212 */ /* 0x000fe200078efcff */
[----:B------:R-:W-:Y:S01]  /*49e0*/  IMAD.WIDE R12, R23, 0x80, R98 ;  /* 0x00000080170c7825 */ /* 0x000fe200078e0262 */
[----:B------:R-:W-:Y:S02]  /*49f0*/  BSSY B0, `(.L_x_37) ;  /* 0x000046e000007945 */ /* 0x000fe40003800000 */
[----:B------:R-:W-:Y:S01]  /*4a00*/  SHF.R.S32.HI R9, RZ, 0x1f, R8 ;  /* 0x0000001fff097819 */ /* 0x000fe20000011408 */
[----:B0-----:R-:W-:Y:S02]  /*4a10*/  IMAD R5, R10, UR4, RZ ;  /* 0x000000040a057c24 */ /* 0x001fe4000f8e02ff */
[----:B------:R-:W-:-:S02]  /*4a20*/  IMAD.IADD R20, R110, 0x1, -R3 ;  /* 0x000000016e147824 */ /* 0x000fc400078e0a03 */
[C---:B------:R-:W-:Y:S02]  /*4a30*/  IMAD R7, R22.reuse, UR5, R5 ;  /* 0x0000000516077c24 */ /* 0x040fe4000f8e0205 */
[----:B------:R-:W-:Y:S01]  /*4a40*/  IMAD.WIDE.U32 R4, R22, UR4, R8 ;  /* 0x0000000416047c25 */ /* 0x000fe2000f8e0008 */
[----:B------:R-:W-:-:S03]  /*4a50*/  ULDC.64 UR4, c[0x0][0x7c0] ;  /* 0x0001f00000047ab9 */ /* 0x000fc60000000a00 */
[----:B------:R-:W-:Y:S02]  /*4a60*/  IMAD.IADD R5, R5, 0x1, R7 ;  /* 0x0000000105057824 */ /* 0x000fe400078e0207 */
[----:B------:R-:W-:Y:S02]  /*4a70*/  IMAD.IADD R3, R102, 0x1, -R96 ;  /* 0x0000000166037824 */ /* 0x000fe400078e0a60 */
[----:B-1----:R-:W-:-:S04]  /*4a80*/  IMAD R6, R13, R14, RZ ;  /* 0x0000000e0d067224 */ /* 0x002fc800078e02ff */
[C---:B------:R-:W-:Y:S02]  /*4a90*/  IMAD R11, R12.reuse, R15, R6 ;  /* 0x0000000f0c0b7224 */ /* 0x040fe400078e0206 */
[----:B------:R-:W-:-:S04]  /*4aa0*/  IMAD.WIDE.U32 R6, R12, R14, R4 ;  /* 0x0000000e0c067225 */ /* 0x000fc800078e0004 */
[----:B------:R-:W-:Y:S01]  /*4ab0*/  IMAD.IADD R7, R7, 0x1, R11 ;  /* 0x0000000107077824 */ /* 0x000fe200078e020b */
[----:B------:R-:W-:Y:S02]  /*4ac0*/  LEA R4, P0, R14, R6, 0x3 ;  /* 0x000000060e047211 */ /* 0x000fe400078018ff */
[----:B------:R-:W-:Y:S02]  /*4ad0*/  IADD3 R6, P1, R6, UR4, RZ ;  /* 0x0000000406067c10 */ /* 0x000fe4000ff3e0ff */
[----:B------:R-:W-:Y:S02]  /*4ae0*/  LEA.HI.X R5, R14, R7, R15, 0x3, P0 ;  /* 0x000000070e057211 */ /* 0x000fe400000f1c0f */
[----:B-----5:R-:W-:Y:S02]  /*4af0*/  FSETP.NEU.AND P0, PT, R100, RZ, PT ;  /* 0x000000ff6400720b */ /* 0x020fe40003f0d000 */
[----:B------:R-:W-:Y:S02]  /*4b00*/  IADD3 R4, P2, R4, UR4, RZ ;  /* 0x0000000404047c10 */ /* 0x000fe4000ff5e0ff */
[----:B------:R-:W-:-:S02]  /*4b10*/  IADD3.X R7, R7, UR5, RZ, P1, !PT ;  /* 0x0000000507077c10 */ /* 0x000fc40008ffe4ff */
[----:B------:R-:W-:-:S07]  /*4b20*/  IADD3.X R5, R5, UR5, RZ, P2, !PT ;  /* 0x0000000505057c10 */ /* 0x000fce00097fe4ff */
[----:B------:R-:W-:Y:S05]  /*4b30*/  @!P0 BRA `(.L_x_38) ;  /* 0x00000034005c8947 */ /* 0x000fea0003800000 */
[----:B------:R-:W0:Y:S01]  /*4b40*/  LDC.64 R88, c[0x0][0x7b0] ;  /* 0x0001ec00ff587b82 */ /* 0x000e220000000a00 */
[----:B------:R-:W-:Y:S01]  /*4b50*/  ULDC.64 UR4, c[0x0][0x7b8] ;  /* 0x0001ee0000047ab9 */ /* 0x000fe20000000a00 */
[----:B------:R-:W-:Y:S01]  /*4b60*/  ISETP.GE.AND P0, PT, R20, 0x1, PT ;  /* 0x000000011400780c */ /* 0x000fe20003f06270 */
[----:B------:R-:W-:Y:S01]  /*4b70*/  IMAD R15, R10, UR4, RZ ;  /* 0x000000040a0f7c24 */ /* 0x000fe2000f8e02ff */
[----:B------:R-:W-:Y:S01]  /*4b80*/  BSSY B1, `(.L_x_39) ;  /* 0x000000e000017945 */ /* 0x000fe20003800000 */
[C---:B------:R-:W-:Y:S01]  /*4b90*/  IMAD.WIDE.U32 R10, R22.reuse, UR4, R8 ;  /* 0x00000004160a7c25 */ /* 0x040fe2000f8e0008 */
[----:B------:R-:W-:Y:S02]  /*4ba0*/  ISETP.LT.OR P3, PT, R3, 0x1, !P0 ;  /* 0x000000010300780c */ /* 0x000fe40004761670 */
[----:B------:R-:W1:Y:S01]  /*4bb0*/  LDC.64 R90, c[0x0][0x7a8] ;  /* 0x0001ea00ff5a7b82 */ /* 0x000e620000000a00 */
[----:B------:R-:W-:-:S04]  /*4bc0*/  IMAD R15, R22, UR5, R15 ;  /* 0x00000005160f7c24 */ /* 0x000fc8000f8e020f */
[----:B------:R-:W-:Y:S02]  /*4bd0*/  IMAD.IADD R11, R11, 0x1, R15 ;  /* 0x000000010b0b7824 */ /* 0x000fe400078e020f */
[-C--:B0-----:R-:W-:Y:S02]  /*4be0*/  IMAD R14, R13, R88.reuse, RZ ;  /* 0x000000580d0e7224 */ /* 0x081fe400078e02ff */
[----:B------:R-:W-:-:S04]  /*4bf0*/  IMAD.WIDE.U32 R8, R12, R88, R10 ;  /* 0x000000580c087225 */ /* 0x000fc800078e000a */
[----:B------:R-:W-:Y:S01]  /*4c00*/  IMAD R14, R12, R89, R14 ;  /* 0x000000590c0e7224 */ /* 0x000fe200078e020e */
[----:B-1----:R-:W-:-:S04]  /*4c10*/  IADD3 R8, P1, R8, R90, RZ ;  /* 0x0000005a08087210 */ /* 0x002fc80007f3e0ff */
[--C-:B------:R-:W-:Y:S02]  /*4c20*/  IADD3.X R9, R91, R9, R14.reuse, P1, !PT ;  /* 0x000000095b097210 */ /* 0x100fe40000ffe40e */
[----:B------:R-:W-:Y:S01]  /*4c30*/  PRMT R14, RZ, 0x7610, R14 ;  /* 0x00007610ff0e7816 */ /* 0x000fe2000000000e */
[----:B------:R-:W-:Y:S06]  /*4c40*/  @P3 BRA `(.L_x_40) ;  /* 0x0000000000043947 */ /* 0x000fec0003800000 */
[----:B------:R0:W5:Y:S02]  /*4c50*/  LDG.E.U8 R14, desc[UR36][R8.64] ;  /* 0x00000024080e7981 */ /* 0x000164000c1e1100 */
.L_x_40:
[----:B------:R-:W-:Y:S05]  /*4c60*/  BSYNC B1 ;  /* 0x0000000000017941 */ /* 0x000fea0003800000 */
.L_x_39:
[----:B-----5:R-:W-:Y:S01]  /*4c70*/  LOP3.LUT R14, R14, 0xff, RZ, 0xc0, !PT ;  /* 0x000000ff0e0e7812 */ /* 0x020fe200078ec0ff */
[----:B------:R-:W-:Y:S01]  /*4c80*/  BSSY B1, `(.L_x_41) ;  /* 0x000000b000017945 */ /* 0x000fe20003800000 */
[----:B------:R-:W-:Y:S02]  /*4c90*/  ISETP.LT.OR P2, PT, R3, 0x2, !P0 ;  /* 0x000000020300780c */ /* 0x000fe40004741670 */
[----:B------:R-:W-:-:S05]  /*4ca0*/  F2FP.F16.E4M3.UNPACK_B R14, R14 ;  /* 0x0000000eff0e723e */ /* 0x000fca00020006ff */
[----:B------:R-:W-:Y:S01]  /*4cb0*/  HADD2.F32 R15, -RZ, R14.H0_H0 ;  /* 0x2000000eff0f7230 */ /* 0x000fe20000004100 */
[----:B------:R-:W-:-:S04]  /*4cc0*/  PRMT R14, RZ, 0x7610, R14 ;  /* 0x00007610ff0e7816 */ /* 0x000fc8000000000e */
[----:B------:R-:W-:-:S04]  /*4cd0*/  FMUL R15, R15, R100 ;  /* 0x000000640f0f7220 */ /* 0x000fc80000400000 */
[----:B------:R-:W-:-:S05]  /*4ce0*/  FFMA R15, R24, R97, R15 ;  /* 0x00000061180f7223 */ /* 0x000fca000000000f */
[----:B------:R-:W-:-:S05]  /*4cf0*/  F2FP.SATFINITE.E4M3.F32.PACK_AB_MERGE_C R15, RZ, R15, RZ ;  /* 0x0000000fff0f723e */ /* 0x000fca00048070ff */
[----:B------:R1:W-:Y:S01]  /*4d00*/  @!P3 STG.E.U8 desc[UR36][R6.64], R15 ;  /* 0x0000000f0600b986 */ /* 0x0003e2000c101124 */
[----:B------:R-:W-:Y:S05]  /*4d10*/  @P2 BRA `(.L_x_42) ;  /* 0x0000000000042947 */ /* 0x000fea0003800000 */
[----:B------:R2:W5:Y:S02]  /*4d20*/  LDG.E.U8 R14, desc[UR36][R8.64+0x1] ;  /* 0x00000124080e7981 */ /* 0x000564000c1e1100 */
.L_x_42:
[----:B------:R-:W-:Y:S05]  /*4d30*/  BSYNC B1 ;  /* 0x0000000000017941 */ /* 0x000fea0003800000 */
.L_x_41:
[----:B-----5:R-:W-:Y:S01]  /*4d40*/  LOP3.LUT R14, R14, 0xff, RZ, 0xc0, !PT ;  /* 0x000000ff0e0e7812 */ /* 0x020fe200078ec0ff */
[----:B------:R-:W-:Y:S01]  /*4d50*/  BSSY B1, `(.L_x_43) ;  /* 0x0000013000017945 */ /* 0x000fe20003800000 */
[----:B------:R-:W-:Y:S02]  /*4d60*/  IADD3 R21, P1, R12, 0x8, RZ ;  /* 0x000000080c157810 */ /* 0x000fe40007f3e0ff */
[----:B------:R-:W-:-:S03]  /*4d70*/  F2FP.F16.E4M3.UNPACK_B R14, R14 ;  /* 0x0000000eff0e723e */ /* 0x000fc600020006ff */
[----:B------:R-:W-:Y:S01]  /*4d80*/  IMAD.X R13, RZ, RZ, R13, P1 ;  /* 0x000000ffff0d7224 */ /* 0x000fe200008e060d */
[----:B------:R-:W-:Y:S01]  /*4d90*/  ISETP.GE.AND P1, PT, R20, 0x9, PT ;  /* 0x000000091400780c */ /* 0x000fe20003f26270 */
[----:B-1----:R-:W-:Y:S02]  /*4da0*/  HADD2.F32 R15, -RZ, R14.H0_H0 ;  /* 0x2000000eff0f7230 */ /* 0x002fe40000004100 */
[-C--:B------:R-:W-:Y:S01]  /*4db0*/  IMAD R14, R13, R88.reuse, RZ ;  /* 0x000000580d0e7224 */ /* 0x080fe200078e02ff */
[----:B------:R-:W-:Y:S01]  /*4dc0*/  ISETP.LT.OR P4, PT, R3, 0x1, !P1 ;  /* 0x000000010300780c */ /* 0x000fe20004f81670 */
[----:B------:R-:W-:-:S04]  /*4dd0*/  IMAD.WIDE.U32 R10, R21, R88, R10 ;  /* 0x00000058150a7225 */ /* 0x000fc800078e000a */
[----:B------:R-:W-:Y:S01]  /*4de0*/  FMUL R12, R15, R100 ;  /* 0x000000640f0c7220 */ /* 0x000fe20000400000 */
[----:B------:R-:W-:-:S03]  /*4df0*/  IMAD R14, R21, R89, R14 ;  /* 0x00000059150e7224 */ /* 0x000fc600078e020e */
[----:B------:R-:W-:Y:S01]  /*4e00*/  FFMA R12, R25, R97, R12 ;  /* 0x00000061190c7223 */ /* 0x000fe2000000000c */
[----:B------:R-:W-:-:S04]  /*4e10*/  IADD3 R10, P3, R10, R90, RZ ;  /* 0x0000005a0a0a7210 */ /* 0x000fc80007f7e0ff */
[----:B------:R-:W-:Y:S02]  /*4e20*/  F2FP.SATFINITE.E4M3.F32.PACK_AB_MERGE_C R13, RZ, R12, RZ ;  /* 0x0000000cff0d723e */ /* 0x000fe400048070ff */
[----:B------:R-:W-:Y:S02]  /*4e30*/  IADD3.X R11, R91, R11, R14, P3, !PT ;  /* 0x0000000b5b0b7210 */ /* 0x000fe40001ffe40e */
[----:B------:R-:W-:Y:S01]  /*4e40*/  PRMT R12, RZ, 0x7610, R12 ;  /* 0x00007610ff0c7816 */ /* 0x000fe2000000000c */
[----:B------:R1:W-:Y:S01]  /*4e50*/  @!P2 STG.E.U8 desc[UR36][R6.64+0x1], R13 ;  /* 0x0000010d0600a986 */ /* 0x0003e2000c101124 */
[----:B------:R-:W-:Y:S05]  /*4e60*/  @P4 BRA `(.L_x_44) ;  /* 0x0000000000044947 */ /* 0x000fea0003800000 */
[----:B------:R3:W5:Y:S02]  /*4e70*/  LDG.E.U8 R12, desc[UR36][R10.64] ;  /* 0x000000240a0c7981 */ /* 0x000764000c1e1100 */
.L_x_44:
[----:B------:R-:W-:Y:S05]  /*4e80*/  BSYNC B1 ;  /* 0x0000000000017941 */ /* 0x000fea0003800000 */
.L_x_43:
[----:B-----5:R-:W-:Y:S01]  /*4e90*/  LOP3.LUT R12, R12, 0xff, RZ, 0xc0, !PT ;  /* 0x000000ff0c0c7812 */ /* 0x020fe200078ec0ff */
[----:B------:R-:W-:Y:S01]  /*4ea0*/  BSSY B1, `(.L_x_45) ;  /* 0x000000b000017945 */ /* 0x000fe20003800000 */
[----:B------:R-:W-:Y:S02]  /*4eb0*/  ISETP.LT.OR P2, PT, R3, 0x2, !P1 ;  /* 0x000000020300780c */ /* 0x000fe40004f41670 */
[----:B------:R-:W-:-:S05]  /*4ec0*/  F2FP.F16.E4M3.UNPACK_B R12, R12 ;  /* 0x0000000cff0c723e */ /* 0x000fca00020006ff */
[----:B-1----:R-:W-:Y:S01]  /*4ed0*/  HADD2.F32 R13, -RZ, R12.H0_H0 ;  /* 0x2000000cff0d7230 */ /* 0x002fe20000004100 */
[----:B------:R-:W-:-:S04]  /*4ee0*/  PRMT R12, RZ, 0x7610, R12 ;  /* 0x00007610ff0c7816 */ /* 0x000fc8000000000c */
[----:B------:R-:W-:-:S04]  /*4ef0*/  FMUL R13, R13, R100 ;  /* 0x000000640d0d7220 */ /* 0x000fc80000400000 */
[----:B------:R-:W-:-:S05]  /*4f00*/  FFMA R13, R26, R97, R13 ;  /* 0x000000611a0d7223 */ /* 0x000fca000000000d */
[----:B------:R-:W-:-:S05]  /*4f10*/  F2FP.SATFINITE.E4M3.F32.PACK_AB_MERGE_C R13, RZ, R13, RZ ;  /* 0x0000000dff0d723e */ /* 0x000fca00048070ff */
[----:B------:R1:W-:Y:S01]  /*4f20*/  @!P4 STG.E.U8 desc[UR36][R4.64], R13 ;  /* 0x0000000d0400c986 */ /* 0x0003e2000c101124 */
[----:B------:R-:W-:Y:S05]  /*4f30*/  @P2 BRA `(.L_x_46) ;  /* 0x0000000000042947 */ /* 0x000fea0003800000 */
[----:B------:R4:W5:Y:S02]  /*4f40*/  LDG.E.U8 R12, desc[UR36][R10.64+0x1] ;  /* 0x000001240a0c7981 */ /* 0x000964000c1e1100 */
.L_x_46:
[----:B------:R-:W-:Y:S05]  /*4f50*/  BSYNC B1 ;  /* 0x0000000000017941 */ /* 0x000fea0003800000 */
.L_x_45:
[----:B-----5:R-:W-:Y:S01]  /*4f60*/  LOP3.LUT R12, R12, 0xff, RZ, 0xc0, !PT ;  /* 0x000000ff0c0c7812 */ /* 0x020fe200078ec0ff */
[----:B------:R-:W-:Y:S01]  /*4f70*/  BSSY B1, `(.L_x_47) ;  /* 0x000000b000017945 */ /* 0x000fe20003800000 */
[----:B------:R-:W-:Y:S02]  /*4f80*/  ISETP.LT.OR P3, PT, R3, 0x9, !P0 ;  /* 0x000000090300780c */ /* 0x000fe40004761670 */
[----:B------:R-:W-:-:S05]  /*4f90*/  F2FP.F16.E4M3.UNPACK_B R12, R12 ;  /* 0x0000000cff0c723e */ /* 0x000fca00020006ff */
[----:B-1----:R-:W-:-:S05]  /*4fa0*/  HADD2.F32 R13, -RZ, R12.H0_H0 ;  /* 0x2000000cff0d7230 */ /* 0x002fca0000004100 */
[----:B------:R-:W-:-:S04]  /*4fb0*/  FMUL R12, R13, R100 ;  /* 0x000000640d0c7220 */ /* 0x000fc80000400000 */
[----:B------:R-:W-:-:S05]  /*4fc0*/  FFMA R12, R27, R97, R12 ;  /* 0x000000611b0c7223 */ /* 0x000fca000000000c */
[----:B------:R-:W-:Y:S02]  /*4fd0*/  F2FP.SATFINITE.E4M3.F32.PACK_AB_MERGE_C R13, RZ, R12, RZ ;  /* 0x0000000cff0d723e */ /* 0x000fe400048070ff */
[----:B------:R-:W-:-:S03]  /*4fe0*/  PRMT R12, RZ, 0x7610, R12 ;  /* 0x00007610ff0c7816 */ /* 0x000fc6000000000c */
[----:B------:R1:W-:Y:S01]  /*4ff0*/  @!P2 STG.E.U8 desc[UR36][R4.64+0x1], R13 ;  /* 0x0000010d0400a986 */ /* 0x0003e2000c101124 */
[----:B------:R-:W-:Y:S05]  /*5000*/  @P3 BRA `(.L_x_48) ;  /* 0x0000000000043947 */ /* 0x000fea0003800000 */
[----:B------:R0:W5:Y:S02]  /*5010*/  LDG.E.U8 R12, desc[UR36][R8.64+0x8] ;  /* 0x00000824080c7981 */ /* 0x000164000c1e1100 */
.L_x_48:
[----:B------:R-:W-:Y:S05]  /*5020*/  BSYNC B1 ;  /* 0x0000000000017941 */ /* 0x000fea0003800000 */
.L_x_47:
        /* <DEDUP_REMOVED lines=12> */
.L_x_50:
[----:B------:R-:W-:Y:S05]  /*50f0*/  BSYNC B1 ;  /* 0x0000000000017941 */ /* 0x000fea0003800000 */
.L_x_49:
        /* <DEDUP_REMOVED lines=12> */
.L_x_52:
[----:B------:R-:W-:Y:S05]  /*51c0*/  BSYNC B1 ;  /* 0x0000000000017941 */ /* 0x000fea0003800000 */
.L_x_51:
        /* <DEDUP_REMOVED lines=12> */
.L_x_54:
[----:B------:R-:W-:Y:S05]  /*5290*/  BSYNC B1 ;  /* 0x0000000000017941 */ /* 0x000fea0003800000 */
.L_x_53:
        /* <DEDUP_REMOVED lines=12> */
.L_x_56:
[----:B------:R-:W-:Y:S05]  /*5360*/  BSYNC B1 ;  /* 0x0000000000017941 */ /* 0x000fea0003800000 */
.L_x_55:
        /* <DEDUP_REMOVED lines=12> */
.L_x_58:
[----:B------:R-:W-:Y:S05]  /*5430*/  BSYNC B1 ;  /* 0x0000000000017941 */ /* 0x000fea0003800000 */
.L_x_57:
        /* <DEDUP_REMOVED lines=12> */
.L_x_60:
[----:B------:R-:W-:Y:S05]  /*5500*/  BSYNC B1 ;  /* 0x0000000000017941 */ /* 0x000fea0003800000 */
.L_x_59:
        /* <DEDUP_REMOVED lines=12> */
.L_x_62:
[----:B------:R-:W-:Y:S05]  /*55d0*/  BSYNC B1 ;  /* 0x0000000000017941 */ /* 0x000fea0003800000 */
.L_x_61:
        /* <DEDUP_REMOVED lines=12> */
.L_x_64:
[----:B------:R-:W-:Y:S05]  /*56a0*/  BSYNC B1 ;  /* 0x0000000000017941 */ /* 0x000fea0003800000 */
.L_x_63:
        /* <DEDUP_REMOVED lines=12> */
.L_x_66:
[----:B------:R-:W-:Y:S05]  /*5770*/  BSYNC B1 ;  /* 0x0000000000017941 */ /* 0x000fea0003800000 */
.L_x_65:
        /* <DEDUP_REMOVED lines=12> */
.L_x_68:
[----:B------:R-:W-:Y:S05]  /*5840*/  BSYNC B1 ;  /* 0x0000000000017941 */ /* 0x000fea0003800000 */
.L_x_67:
        /* <DEDUP_REMOVED lines=12> */
.L_x_70:
[----:B------:R-:W-:Y:S05]  /*5910*/  BSYNC B1 ;  /* 0x0000000000017941 */ /* 0x000fea0003800000 */
.L_x_69:
        /* <DEDUP_REMOVED lines=12> */
.L_x_72:
[----:B------:R-:W-:Y:S05]  /*59e0*/  BSYNC B1 ;  /* 0x0000000000017941 */ /* 0x000fea0003800000 */
.L_x_71:
        /* <DEDUP_REMOVED lines=12> */
.L_x_74:
[----:B------:R-:W-:Y:S05]  /*5ab0*/  BSYNC B1 ;  /* 0x0000000000017941 */ /* 0x000fea0003800000 */
.L_x_73:
        /* <DEDUP_REMOVED lines=12> */
.L_x_76:
[----:B------:R-:W-:Y:S05]  /*5b80*/  BSYNC B1 ;  /* 0x0000000000017941 */ /* 0x000fea0003800000 */
.L_x_75:
        /* <DEDUP_REMOVED lines=12> */
.L_x_78:
[----:B------:R-:W-:Y:S05]  /*5c50*/  BSYNC B1 ;  /* 0x0000000000017941 */ /* 0x000fea0003800000 */
.L_x_77:
        /* <DEDUP_REMOVED lines=12> */
.L_x_80:
[----:B------:R-:W-:Y:S05]  /*5d20*/  BSYNC B1 ;  /* 0x0000000000017941 */ /* 0x000fea0003800000 */
.L_x_79:
        /* <DEDUP_REMOVED lines=12> */
.L_x_82:
[----:B------:R-:W-:Y:S05]  /*5df0*/  BSYNC B1 ;  /* 0x0000000000017941 */ /* 0x000fea0003800000 */
.L_x_81:
        /* <DEDUP_REMOVED lines=12> */
.L_x_84:
[----:B------:R-:W-:Y:S05]  /*5ec0*/  BSYNC B1 ;  /* 0x0000000000017941 */ /* 0x000fea0003800000 */
.L_x_83:
        /* <DEDUP_REMOVED lines=12> */
.L_x_86:
[----:B------:R-:W-:Y:S05]  /*5f90*/  BSYNC B1 ;  /* 0x0000000000017941 */ /* 0x000fea0003800000 */
.L_x_85:
        /* <DEDUP_REMOVED lines=12> */
.L_x_88:
[----:B------:R-:W-:Y:S05]  /*6060*/  BSYNC B1 ;  /* 0x0000000000017941 */ /* 0x000fea0003800000 */
.L_x_87:
        /* <DEDUP_REMOVED lines=12> */
.L_x_90:
[----:B------:R-:W-:Y:S05]  /*6130*/  BSYNC B1 ;  /* 0x0000000000017941 */ /* 0x000fea0003800000 */
.L_x_89:
        /* <DEDUP_REMOVED lines=12> */
.L_x_92:
[----:B------:R-:W-:Y:S05]  /*6200*/  BSYNC B1 ;  /* 0x0000000000017941 */ /* 0x000fea0003800000 */
.L_x_91:
        /* <DEDUP_REMOVED lines=12> */
.L_x_94:
[----:B------:R-:W-:Y:S05]  /*62d0*/  BSYNC B1 ;  /* 0x0000000000017941 */ /* 0x000fea0003800000 */
.L_x_93:
        /* <DEDUP_REMOVED lines=12> */
.L_x_96:
[----:B------:R-:W-:Y:S05]  /*63a0*/  BSYNC B1 ;  /* 0x0000000000017941 */ /* 0x000fea0003800000 */
.L_x_95:
        /* <DEDUP_REMOVED lines=12> */
.L_x_98:
[----:B------:R-:W-:Y:S05]  /*6470*/  BSYNC B1 ;  /* 0x0000000000017941 */ /* 0x000fea0003800000 */
.L_x_97:
        /* <DEDUP_REMOVED lines=12> */
.L_x_100:
[----:B------:R-:W-:Y:S05]  /*6540*/  BSYNC B1 ;  /* 0x0000000000017941 */ /* 0x000fea0003800000 */
.L_x_99:
        /* <DEDUP_REMOVED lines=12> */
.L_x_102:
[----:B------:R-:W-:Y:S05]  /*6610*/  BSYNC B1 ;  /* 0x0000000000017941 */ /* 0x000fea0003800000 */
.L_x_101:
        /* <DEDUP_REMOVED lines=12> */
.L_x_104:
[----:B------:R-:W-:Y:S05]  /*66e0*/  BSYNC B1 ;  /* 0x0000000000017941 */ /* 0x000fea0003800000 */
.L_x_103:
        /* <DEDUP_REMOVED lines=12> */
.L_x_106:
[----:B------:R-:W-:Y:S05]  /*67b0*/  BSYNC B1 ;  /* 0x0000000000017941 */ /* 0x000fea0003800000 */
.L_x_105:
        /* <DEDUP_REMOVED lines=12> */
.L_x_108:
[----:B------:R-:W-:Y:S05]  /*6880*/  BSYNC B1 ;  /* 0x0000000000017941 */ /* 0x000fea0003800000 */
.L_x_107:
        /* <DEDUP_REMOVED lines=12> */
.L_x_110:
[----:B------:R-:W-:Y:S05]  /*6950*/  BSYNC B1 ;  /* 0x0000000000017941 */ /* 0x000fea0003800000 */
.L_x_109:
        /* <DEDUP_REMOVED lines=12> */
.L_x_112:
[----:B------:R-:W-:Y:S05]  /*6a20*/  BSYNC B1 ;  /* 0x0000000000017941 */ /* 0x000fea0003800000 */
.L_x_111:
        /* <DEDUP_REMOVED lines=12> */
.L_x_114:
[----:B------:R-:W-:Y:S05]  /*6af0*/  BSYNC B1 ;  /* 0x0000000000017941 */ /* 0x000fea0003800000 */
.L_x_113:
        /* <DEDUP_REMOVED lines=12> */
.L_x_116:
[----:B------:R-:W-:Y:S05]  /*6bc0*/  BSYNC B1 ;  /* 0x0000000000017941 */ /* 0x000fea0003800000 */
.L_x_115:
        /* <DEDUP_REMOVED lines=12> */
.L_x_118:
[----:B------:R-:W-:Y:S05]  /*6c90*/  BSYNC B1 ;  /* 0x0000000000017941 */ /* 0x000fea0003800000 */
.L_x_117:
        /* <DEDUP_REMOVED lines=12> */
.L_x_120:
[----:B------:R-:W-:Y:S05]  /*6d60*/  BSYNC B1 ;  /* 0x0000000000017941 */ /* 0x000fea0003800000 */
.L_x_119:
        /* <DEDUP_REMOVED lines=12> */
.L_x_122:
[----:B------:R-:W-:Y:S05]  /*6e30*/  BSYNC B1 ;  /* 0x0000000000017941 */ /* 0x000fea0003800000 */
.L_x_121:
        /* <DEDUP_REMOVED lines=12> */
.L_x_124:
[----:B------:R-:W-:Y:S05]  /*6f00*/  BSYNC B1 ;  /* 0x0000000000017941 */ /* 0x000fea0003800000 */
.L_x_123:
        /* <DEDUP_REMOVED lines=12> */
.L_x_126:
[----:B------:R-:W-:Y:S05]  /*6fd0*/  BSYNC B1 ;  /* 0x0000000000017941 */ /* 0x000fea0003800000 */
.L_x_125:
        /* <DEDUP_REMOVED lines=12> */
.L_x_128:
[----:B------:R-:W-:Y:S05]  /*70a0*/  BSYNC B1 ;  /* 0x0000000000017941 */ /* 0x000fea0003800000 */
.L_x_127:
        /* <DEDUP_REMOVED lines=12> */
.L_x_130:
[----:B------:R-:W-:Y:S05]  /*7170*/  BSYNC B1 ;  /* 0x0000000000017941 */ /* 0x000fea0003800000 */
.L_x_129:
        /* <DEDUP_REMOVED lines=12> */
.L_x_132:
[----:B------:R-:W-:Y:S05]  /*7240*/  BSYNC B1 ;  /* 0x0000000000017941 */ /* 0x000fea0003800000 */
.L_x_131:
        /* <DEDUP_REMOVED lines=12> */
.L_x_134:
[----:B------:R-:W-:Y:S05]  /*7310*/  BSYNC B1 ;  /* 0x0000000000017941 */ /* 0x000fea0003800000 */
.L_x_133:
        /* <DEDUP_REMOVED lines=12> */
.L_x_136:
[----:B------:R-:W-:Y:S05]  /*73e0*/  BSYNC B1 ;  /* 0x0000000000017941 */ /* 0x000fea0003800000 */
.L_x_135:
        /* <DEDUP_REMOVED lines=12> */
.L_x_138:
[----:B------:R-:W-:Y:S05]  /*74b0*/  BSYNC B1 ;  /* 0x0000000000017941 */ /* 0x000fea0003800000 */
.L_x_137:
        /* <DEDUP_REMOVED lines=12> */
.L_x_140:
[----:B------:R-:W-:Y:S05]  /*7580*/  BSYNC B1 ;  /* 0x0000000000017941 */ /* 0x000fea0003800000 */
.L_x_139:
        /* <DEDUP_REMOVED lines=12> */
.L_x_142:
[----:B------:R-:W-:Y:S05]  /*7650*/  BSYNC B1 ;  /* 0x0000000000017941 */ /* 0x000fea0003800000 */
.L_x_141:
        /* <DEDUP_REMOVED lines=12> */
.L_x_144:
[----:B------:R-:W-:Y:S05]  /*7720*/  BSYNC B1 ;  /* 0x0000000000017941 */ /* 0x000fea0003800000 */
.L_x_143:
        /* <DEDUP_REMOVED lines=12> */
.L_x_146:
[----:B------:R-:W-:Y:S05]  /*77f0*/  BSYNC B1 ;  /* 0x0000000000017941 */ /* 0x000fea0003800000 */
.L_x_145:
        /* <DEDUP_REMOVED lines=12> */
.L_x_148:
[----:B------:R-:W-:Y:S05]  /*78c0*/  BSYNC B1 ;  /* 0x0000000000017941 */ /* 0x000fea0003800000 */
.L_x_147:
        /* <DEDUP_REMOVED lines=12> */
.L_x_150:
[----:B------:R-:W-:Y:S05]  /*7990*/  BSYNC B1 ;  /* 0x0000000000017941 */ /* 0x000fea0003800000 */
.L_x_149:
        /* <DEDUP_REMOVED lines=12> */
.L_x_152:
[----:B------:R-:W-:Y:S05]  /*7a60*/  BSYNC B1 ;  /* 0x0000000000017941 */ /* 0x000fea0003800000 */
.L_x_151:
        /* <DEDUP_REMOVED lines=12> */
.L_x_154:
[----:B------:R-:W-:Y:S05]  /*7b30*/  BSYNC B1 ;  /* 0x0000000000017941 */ /* 0x000fea0003800000 */
.L_x_153:
        /* <DEDUP_REMOVED lines=12> */
.L_x_156:
[----:B------:R-:W-:Y:S05]  /*7c00*/  BSYNC B1 ;  /* 0x0000000000017941 */ /* 0x000fea0003800000 */
.L_x_155:
        /* <DEDUP_REMOVED lines=12> */
.L_x_158:
[----:B------:R-:W-:Y:S05]  /*7cd0*/  BSYNC B1 ;  /* 0x0000000000017941 */ /* 0x000fea0003800000 */
.L_x_157:
        /* <DEDUP_REMOVED lines=12> */
.L_x_160:
[----:B------:R-:W-:Y:S05]  /*7da0*/  BSYNC B1 ;  /* 0x0000000000017941 */ /* 0x000fea0003800000 */
.L_x_159:
        /* <DEDUP_REMOVED lines=12> */
.L_x_162:
[----:B------:R-:W-:Y:S05]  /*7e70*/  BSYNC B1 ;  /* 0x0000000000017941 */ /* 0x000fea0003800000 */
.L_x_161:
[----:B-----5:R-:W-:Y:S01]  /*7e80*/  LOP3.LUT R12, R12, 0xff, RZ, 0xc0, !PT ;  /* 0x000000ff0c0c7812 */ /* 0x020fe200078ec0ff */
[----:B------:R-:W-:Y:S01]  /*7e90*/  BSSY B1, `(.L_x_163) ;  /* 0x000000b000017945 */ /* 0x000fe20003800000 */
[----:B------:R-:W-:Y:S02]  /*7ea0*/  ISETP.LT.OR P2, PT, R3, 0x79, !P1 ;  /* 0x000000790300780c */ /* 0x000fe40004f41670 */
[----:B------:R-:W-:-:S05]  /*7eb0*/  F2FP.F16.E4M3.UNPACK_B R12, R12 ;  /* 0x0000000cff0c723e */ /* 0x000fca00020006ff */
[----:B0-2---:R-:W-:-:S05]  /*7ec0*/  HADD2.F32 R9, -RZ, R12.H0_H0 ;  /* 0x2000000cff097230 */ /* 0x005fca0000004100 */
[----:B------:R-:W-:-:S04]  /*7ed0*/  FMUL R8, R9, R100 ;  /* 0x0000006409087220 */ /* 0x000fc80000400000 */
[----:B------:R-:W-:-:S05]  /*7ee0*/  FFMA R8, R85, R97, R8 ;  /* 0x0000006155087223 */ /* 0x000fca0000000008 */
[----:B------:R-:W-:Y:S02]  /*7ef0*/  F2FP.SATFINITE.E4M3.F32.PACK_AB_MERGE_C R9, RZ, R8, RZ ;  /* 0x00000008ff09723e */ /* 0x000fe400048070ff */
[----:B------:R-:W-:-:S03]  /*7f00*/  PRMT R8, RZ, 0x7610, R8 ;  /* 0x00007610ff087816 */ /* 0x000fc60000000008 */
[----:B------:R0:W-:Y:S01]  /*7f10*/  @!P0 STG.E.U8 desc[UR36][R6.64+0x79], R9 ;  /* 0x0000790906008986 */ /* 0x0001e2000c101124 */
[----:B------:R-:W-:Y:S05]  /*7f20*/  @P2 BRA `(.L_x_164) ;  /* 0x0000000000042947 */ /* 0x000fea0003800000 */
[----:B------:R2:W5:Y:S02]  /*7f30*/  LDG.E.U8 R8, desc[UR36][R10.64+0x78] ;  /* 0x000078240a087981 */ /* 0x000564000c1e1100 */
.L_x_164:
[----:B------:R-:W-:Y:S05]  /*7f40*/  BSYNC B1 ;  /* 0x0000000000017941 */ /* 0x000fea0003800000 */
.L_x_163:
[----:B-----5:R-:W-:Y:S01]  /*7f50*/  LOP3.LUT R8, R8, 0xff, RZ, 0xc0, !PT ;  /* 0x000000ff08087812 */ /* 0x020fe200078ec0ff */
[----:B------:R-:W-:Y:S01]  /*7f60*/  BSSY B1, `(.L_x_165) ;  /* 0x000000b000017945 */ /* 0x000fe20003800000 */
[----:B------:R-:W-:Y:S02]  /*7f70*/  ISETP.LT.OR P1, PT, R3, 0x7a, !P1 ;  /* 0x0000007a0300780c */ /* 0x000fe40004f21670 */
[----:B------:R-:W-:Y:S02]  /*7f80*/  F2FP.F16.E4M3.UNPACK_B R8, R8 ;  /* 0x00000008ff08723e */ /* 0x000fe400020006ff */
[----:B------:R-:W-:-:S03]  /*7f90*/  PRMT R3, RZ, 0x7610, R3 ;  /* 0x00007610ff037816 */ /* 0x000fc60000000003 */
[----:B01----:R-:W-:-:S05]  /*7fa0*/  HADD2.F32 R7, -RZ, R8.H0_H0 ;  /* 0x20000008ff077230 */ /* 0x003fca0000004100 */
[----:B------:R-:W-:-:S04]  /*7fb0*/  FMUL R7, R7, R100 ;  /* 0x0000006407077220 */ /* 0x000fc80000400000 */
[----:B------:R-:W-:-:S05]  /*7fc0*/  FFMA R7, R86, R97, R7 ;  /* 0x0000006156077223 */ /* 0x000fca0000000007 */
[----:B------:R-:W-:-:S05]  /*7fd0*/  F2FP.SATFINITE.E4M3.F32.PACK_AB_MERGE_C R7, RZ, R7, RZ ;  /* 0x00000007ff07723e */ /* 0x000fca00048070ff */
[----:B------:R0:W-:Y:S01]  /*7fe0*/  @!P2 STG.E.U8 desc[UR36][R4.64+0x78], R7 ;  /* 0x000078070400a986 */ /* 0x0001e2000c101124 */
[----:B------:R-:W-:Y:S05]  /*7ff0*/  @P1 BRA `(.L_x_166) ;  /* 0x0000000000041947 */ /* 0x000fea0003800000 */
[----:B------:R1:W5:Y:S02]  /*8000*/  LDG.E.U8 R3, desc[UR36][R10.64+0x79] ;  /* 0x000079240a037981 */ /* 0x000364000c1e1100 */
.L_x_166:
[----:B------:R-:W-:Y:S05]  /*8010*/  BSYNC B1 ;  /* 0x0000000000017941 */ /* 0x000fea0003800000 */
.L_x_165:
[----:B------:R-:W-:Y:S05]  /*8020*/  @P1 BRA `(.L_x_167) ;  /* 0x0000001000281947 */ /* 0x000fea0003800000 */
[----:B-----5:R-:W-:-:S04]  /*8030*/  LOP3.LUT R3, R3, 0xff, RZ, 0xc0, !PT ;  /* 0x000000ff03037812 */ /* 0x020fc800078ec0ff */
[----:B------:R-:W-:-:S05]  /*8040*/  F2FP.F16.E4M3.UNPACK_B R3, R3 ;  /* 0x00000003ff03723e */ /* 0x000fca00020006ff */
[----:B------:R-:W-:-:S05]  /*8050*/  HADD2.F32 R3, -RZ, R3.H0_H0 ;  /* 0x20000003ff037230 */ /* 0x000fca0000004100 */
[----:B------:R-:W-:-:S04]  /*8060*/  FMUL R6, R3, R100 ;  /* 0x0000006403067220 */ /* 0x000fc80000400000 */
[----:B------:R-:W-:-:S05]  /*8070*/  FFMA R6, R87, R97, R6 ;  /* 0x0000006157067223 */ /* 0x000fca0000000006 */
[----:B------:R-:W-:-:S05]  /*8080*/  F2FP.SATFINITE.E4M3.F32.PACK_AB_MERGE_C R3, RZ, R6, RZ ;  /* 0x00000006ff03723e */ /* 0x000fca00048070ff */
[----:B------:R0:W-:Y:S01]  /*8090*/  STG.E.U8 desc[UR36][R4.64+0x79], R3 ;  /* 0x0000790304007986 */ /* 0x0001e2000c101124 */
[----:B------:R-:W-:Y:S05]  /*80a0*/  BRA `(.L_x_167) ;  /* 0x0000001000087947 */ /* 0x000fea0003800000 */
.L_x_38:
[----:B------:R-:W-:Y:S01]  /*80b0*/  ISETP.GE.AND P1, PT, R20, 0x1, PT ;  /* 0x000000011400780c */ /* 0x000fe20003f26270 */
[-C--:B------:R-:W-:Y:S01]  /*80c0*/  FMUL R24, R24, R97.reuse ;  /* 0x0000006118187220 */ /* 0x080fe20000400000 */
[-C--:B------:R-:W-:Y:S01]  /*80d0*/  FMUL R25, R25, R97.reuse ;  /* 0x0000006119197220 */ /* 0x080fe20000400000 */
[----:B------:R-:W-:Y:S01]  /*80e0*/  ISETP.GE.AND P0, PT, R20, 0x9, PT ;  /* 0x000000091400780c */ /* 0x000fe20003f06270 */
[-C--:B------:R-:W-:Y:S01]  /*80f0*/  FMUL R26, R26, R97.reuse ;  /* 0x000000611a1a7220 */ /* 0x080fe20000400000 */
[----:B------:R-:W-:Y:S01]  /*8100*/  ISETP.LT.OR P2, PT, R3, 0x1, !P1 ;  /* 0x000000010300780c */ /* 0x000fe20004f41670 */
[-C--:B------:R-:W-:Y:S01]  /*8110*/  FMUL R27, R27, R97.reuse ;  /* 0x000000611b1b7220 */ /* 0x080fe20000400000 */
[----:B------:R-:W-:Y:S01]  /*8120*/  ISETP.LT.OR P3, PT, R3, 0x2, !P1 ;  /* 0x000000020300780c */ /* 0x000fe20004f61670 */
[-C--:B------:R-:W-:Y:S01]  /*8130*/  FMUL R28, R28, R97.reuse ;  /* 0x000000611c1c7220 */ /* 0x080fe20000400000 */
[----:B------:R-:W-:Y:S01]  /*8140*/  F2FP.SATFINITE.E4M3.F32.PACK_AB_MERGE_C R9, RZ, R24, RZ ;  /* 0x00000018ff09723e */ /* 0x000fe200048070ff */
[----:B------:R-:W-:Y:S01]  /*8150*/  FMUL R29, R29, R97 ;  /* 0x000000611d1d7220 */ /* 0x000fe20000400000 */
[----:B------:R-:W-:Y:S01]  /*8160*/  F2FP.SATFINITE.E4M3.F32.PACK_AB_MERGE_C R25, RZ, R25, RZ ;  /* 0x00000019ff19723e */ /* 0x000fe200048070ff */
[-C--:B------:R-:W-:Y:S01]  /*8170*/  FMUL R30, R30, R97.reuse ;  /* 0x000000611e1e7220 */ /* 0x080fe20000400000 */
[----:B------:R-:W-:Y:S01]  /*8180*/  ISETP.LT.OR P4, PT, R3, 0x9, !P1 ;  /* 0x000000090300780c */ /* 0x000fe20004f81670 */
[-C--:B------:R-:W-:Y:S01]  /*8190*/  FMUL R31, R31, R97.reuse ;  /* 0x000000611f1f7220 */ /* 0x080fe20000400000 */
[C---:B------:R-:W-:Y:S01]  /*81a0*/  ISETP.LT.OR P5, PT, R3.reuse, 0xa, !P1 ;  /* 0x0000000a0300780c */ /* 0x040fe20004fa1670 */
[-C--:B------:R-:W-:Y:S01]  /*81b0*/  FMUL R32, R32, R97.reuse ;  /* 0x0000006120207220 */ /* 0x080fe20000400000 */
[----:B------:R-:W-:Y:S01]  /*81c0*/  F2FP.SATFINITE.E4M3.F32.PACK_AB_MERGE_C R11, RZ, R26, RZ ;  /* 0x0000001aff0b723e */ /* 0x000fe200048070ff */
[----:B------:R0:W-:Y:S01]  /*81d0*/  @!P2 STG.E.U8 desc[UR36][R6.64], R9 ;  /* 0x000000090600a986 */ /* 0x0001e2000c101124 */
[----:B------:R-:W-:Y:S01]  /*81e0*/  ISETP.LT.OR P2, PT, R3, 0x1, !P0 ;  /* 0x000000010300780c */ /* 0x000fe20004741670 */
[----:B------:R-:W-:Y:S01]  /*81f0*/  FMUL R33, R33, R97 ;  /* 0x0000006121217220 */ /* 0x000fe20000400000 */
[----:B------:R-:W-:Y:S01]  /*8200*/  F2FP.SATFINITE.E4M3.F32.PACK_AB_MERGE_C R27, RZ, R27, RZ ;  /* 0x0000001bff1b723e */ /* 0x000fe200048070ff */
[----:B------:R-:W-:Y:S01]  /*8210*/  @!P3 STG.E.U8 desc[UR36][R6.64+0x1], R25 ;  /* 0x000001190600b986 */ /* 0x000fe2000c101124 */
[----:B------:R-:W-:Y:S01]  /*8220*/  ISETP.LT.OR P3, PT, R3, 0x2, !P0 ;  /* 0x000000020300780c */ /* 0x000fe20004761670 */
[----:B------:R-:W-:Y:S01]  /*8230*/  FMUL R34, R34, R97 ;  /* 0x0000006122227220 */ /* 0x000fe20000400000 */
[----:B------:R-:W-:Y:S01]  /*8240*/  F2FP.SATFINITE.E4M3.F32.PACK_AB_MERGE_C R29, RZ, R29, RZ ;  /* 0x0000001dff1d723e */ /* 0x000fe200048070ff */
[----:B------:R-:W-:Y:S01]  /*8250*/  FMUL R35, R35, R97 ;  /* 0x0000006123237220 */ /* 0x000fe20000400000 */
[----:B------:R-:W-:Y:S01]  /*8260*/  F2FP.SATFINITE.E4M3.F32.PACK_AB_MERGE_C R31, RZ, R31, RZ ;  /* 0x0000001fff1f723e */ /* 0x000fe200048070ff */
[----:B------:R-:W-:Y:S01]  /*8270*/  FMUL R36, R36, R97 ;  /* 0x0000006124247220 */ /* 0x000fe20000400000 */
[----:B------:R-:W-:Y:S01]  /*8280*/  F2FP.SATFINITE.E4M3.F32.PACK_AB_MERGE_C R33, RZ, R33, RZ ;  /* 0x00000021ff21723e */ /* 0x000fe200048070ff */
[-C--:B------:R-:W-:Y:S01]  /*8290*/  FMUL R37, R37, R97.reuse ;  /* 0x0000006125257220 */ /* 0x080fe20000400000 */
[----:B0-----:R-:W-:Y:S01]  /*82a0*/  F2FP.SATFINITE.E4M3.F32.PACK_AB_MERGE_C R9, RZ, R28, RZ ;  /* 0x0000001cff09723e */ /* 0x001fe200048070ff */
[----:B------:R0:W-:Y:S01]  /*82b0*/  @!P2 STG.E.U8 desc[UR36][R4.64], R11 ;  /* 0x0000000b0400a986 */ /* 0x0001e2000c101124 */
[C---:B------:R-:W-:Y:S01]  /*82c0*/  ISETP.LT.OR P2, PT, R3.reuse, 0x9, !P0 ;  /* 0x000000090300780c */ /* 0x040fe20004741670 */
[----:B------:R-:W-:Y:S01]  /*82d0*/  FMUL R38, R38, R97 ;  /* 0x0000006126267220 */ /* 0x000fe20000400000 */
[----:B------:R-:W-:Y:S01]  /*82e0*/  F2FP.SATFINITE.E4M3.F32.PACK_AB_MERGE_C R35, RZ, R35, RZ ;  /* 0x00000023ff23723e */ /* 0x000fe200048070ff */
[----:B------:R-:W-:Y:S01]  /*82f0*/  @!P3 STG.E.U8 desc[UR36][R4.64+0x1], R27 ;  /* 0x0000011b0400b986 */ /* 0x000fe2000c101124 */
[----:B------:R-:W-:Y:S01]  /*8300*/  ISETP.LT.OR P3, PT, R3, 0xa, !P0 ;  /* 0x0000000a0300780c */ /* 0x000fe20004761670 */
[----:B------:R-:W-:Y:S01]  /*8310*/  FMUL R39, R39, R97 ;  /* 0x0000006127277220 */ /* 0x000fe20000400000 */
[----:B------:R-:W-:Y:S01]  /*8320*/  F2FP.SATFINITE.E4M3.F32.PACK_AB_MERGE_C R37, RZ, R37, RZ ;  /* 0x00000025ff25723e */ /* 0x000fe200048070ff */
[----:B------:R1:W-:Y:S01]  /*8330*/  @!P4 STG.E.U8 desc[UR36][R6.64+0x8], R9 ;  /* 0x000008090600c986 */ /* 0x0003e2000c101124 */
[----:B------:R-:W-:Y:S01]  /*8340*/  ISETP.LT.OR P4, PT, R3, 0x11, !P1 ;  /* 0x000000110300780c */ /* 0x000fe20004f81670 */
[-C--:B------:R-:W-:Y:S01]  /*8350*/  FMUL R40, R40, R97.reuse ;  /* 0x0000006128287220 */ /* 0x080fe20000400000 */
[-C--:B------:R-:W-:Y:S01]  /*8360*/  FMUL R41, R41, R97.reuse ;  /* 0x0000006129297220 */ /* 0x080fe20000400000 */
[----:B------:R-:W-:Y:S01]  /*8370*/  @!P5 STG.E.U8 desc[UR36][R6.64+0x9], R29 ;  /* 0x0000091d0600d986 */ /* 0x000fe2000c101124 */
[----:B------:R-:W-:Y:S01]  /*8380*/  ISETP.LT.OR P5, PT, R3, 0x12, !P1 ;  /* 0x000000120300780c */ /* 0x000fe20004fa1670 */
[-C--:B------:R-:W-:Y:S01]  /*8390*/  FMUL R42, R42, R97.reuse ;  /* 0x000000612a2a7220 */ /* 0x080fe20000400000 */
[----:B0-----:R-:W-:Y:S01]  /*83a0*/  F2FP.SATFINITE.E4M3.F32.PACK_AB_MERGE_C R11, RZ, R30, RZ ;  /* 0x0000001eff0b723e */ /* 0x001fe200048070ff */
[----:B------:R-:W-:Y:S01]  /*83b0*/  FMUL R43, R43, R97 ;  /* 0x000000612b2b7220 */ /* 0x000fe20000400000 */
[----:B------:R-:W-:Y:S01]  /*83c0*/  F2FP.SATFINITE.E4M3.F32.PACK_AB_MERGE_C R39, RZ, R39, RZ ;  /* 0x00000027ff27723e */ /* 0x000fe200048070ff */
[----:B------:R-:W-:Y:S01]  /*83d0*/  @!P3 STG.E.U8 desc[UR36][R4.64+0x9], R31 ;  /* 0x0000091f0400b986 */ /* 0x000fe2000c101124 */
[C---:B------:R-:W-:Y:S01]  /*83e0*/  ISETP.LT.OR P3, PT, R3.reuse, 0x12, !P0 ;  /* 0x000000120300780c */ /* 0x040fe20004761670 */
[-C--:B------:R-:W-:Y:S01]  /*83f0*/  FMUL R44, R44, R97.reuse ;  /* 0x000000612c2c7220 */ /* 0x080fe20000400000 */
[----:B-1----:R-:W-:Y:S01]  /*8400*/  F2FP.SATFINITE.E4M3.F32.PACK_AB_MERGE_C R9, RZ, R32, RZ ;  /* 0x00000020ff09723e */ /* 0x002fe200048070ff */
[----:B------:R0:W-:Y:S01]  /*8410*/  @!P2 STG.E.U8 desc[UR36][R4.64+0x8], R11 ;  /* 0x0000080b0400a986 */ /* 0x0001e2000c101124 */
[----:B------:R-:W-:Y:S01]  /*8420*/  ISETP.LT.OR P2, PT, R3, 0x11, !P0 ;  /* 0x000000110300780c */ /* 0x000fe20004741670 */
[----:B------:R-:W-:Y:S01]  /*8430*/  FMUL R45, R45, R97 ;  /* 0x000000612d2d7220 */ /* 0x000fe20000400000 */
[----:B------:R-:W-:Y:S01]  /*8440*/  F2FP.SATFINITE.E4M3.F32.PACK_AB_MERGE_C R41, RZ, R41, RZ ;  /* 0x00000029ff29723e */ /* 0x000fe200048070ff */
        /* <DEDUP_REMOVED lines=8> */
[----:B------:R-:W-:Y:S01]  /*84d0*/  @!P3 STG.E.U8 desc[UR36][R4.64+0x11], R35 ;  /* 0x000011230400b986 */ /* 0x000fe2000c101124 */
[----:B0-----:R-:W-:Y:S01]  /*84e0*/  F2FP.SATFINITE.E4M3.F32.PACK_AB_MERGE_C R11, RZ, R34, RZ ;  /* 0x00000022ff0b723e */ /* 0x001fe200048070ff */
[-C--:B------:R-:W-:Y:S01]  /*84f0*/  FMUL R48, R48, R97.reuse ;  /* 0x0000006130307220 */ /* 0x080fe20000400000 */
[----:B------:R-:W-:Y:S01]  /*8500*/  ISETP.LT.OR P3, PT, R3, 0x1a, !P0 ;  /* 0x0000001a0300780c */ /* 0x000fe20004761670 */
[-C--:B------:R-:W-:Y:S01]  /*8510*/  FMUL R49, R49, R97.reuse ;  /* 0x0000006131317220 */ /* 0x080fe20000400000 */
[----:B-1----:R-:W-:Y:S01]  /*8520*/  F2FP.SATFINITE.E4M3.F32.PACK_AB_MERGE_C R9, RZ, R36, RZ ;  /* 0x00000024ff09723e */ /* 0x002fe200048070ff */
[----:B------:R0:W-:Y:S01]  /*8530*/  @!P2 STG.E.U8 desc[UR36][R4.64+0x10], R11 ;  /* 0x0000100b0400a986 */ /* 0x0001e2000c101124 */
[C---:B------:R-:W-:Y:S01]  /*8540*/  ISETP.LT.OR P2, PT, R3.reuse, 0x19, !P0 ;  /* 0x000000190300780c */ /* 0x040fe20004741670 */
[----:B------:R-:W-:Y:S01]  /*8550*/  FMUL R50, R50, R97 ;  /* 0x0000006132327220 */ /* 0x000fe20000400000 */
[----:B------:R-:W-:Y:S01]  /*8560*/  F2FP.SATFINITE.E4M3.F32.PACK_AB_MERGE_C R47, RZ, R47, RZ ;  /* 0x0000002fff2f723e */ /* 0x000fe200048070ff */
[----:B------:R1:W-:Y:S01]  /*8570*/  @!P4 STG.E.U8 desc[UR36][R6.64+0x18], R9 ;  /* 0x000018090600c986 */ /* 0x0003e2000c101124 */
[----:B------:R-:W-:Y:S01]  /*8580*/  ISETP.LT.OR P4, PT, R3, 0x21, !P1 ;  /* 0x000000210300780c */ /* 0x000fe20004f81670 */
[----:B------:R-:W-:Y:S01]  /*8590*/  FMUL R51, R51, R97 ;  /* 0x0000006133337220 */ /* 0x000fe20000400000 */
[----:B------:R-:W-:Y:S01]  /*85a0*/  F2FP.SATFINITE.E4M3.F32.PACK_AB_MERGE_C R49, RZ, R49, RZ ;  /* 0x00000031ff31723e */ /* 0x000fe200048070ff */
[----:B------:R-:W-:Y:S01]  /*85b0*/  @!P5 STG.E.U8 desc[UR36][R6.64+0x19], R37 ;  /* 0x000019250600d986 */ /* 0x000fe2000c101124 */
[----:B------:R-:W-:Y:S01]  /*85c0*/  ISETP.LT.OR P5, PT, R3, 0x22, !P1 ;  /* 0x000000220300780c */ /* 0x000fe20004fa1670 */
[-C--:B------:R-:W-:Y:S01]  /*85d0*/  FMUL R52, R52, R97.reuse ;  /* 0x0000006134347220 */ /* 0x080fe20000400000 */
[-C--:B------:R-:W-:Y:S01]  /*85e0*/  FMUL R53, R53, R97.reuse ;  /* 0x0000006135357220 */ /* 0x080fe20000400000 */
[----:B0-----:R-:W-:Y:S01]  /*85f0*/  F2FP.SATFINITE.E4M3.F32.PACK_AB_MERGE_C R11, RZ, R38, RZ ;  /* 0x00000026ff0b723e */ /* 0x001fe200048070ff */
        /* <DEDUP_REMOVED lines=112> */
[-C--:B------:R-:W-:Y:S01]  /*8d00*/  FMUL R85, R85, R97.reuse ;  /* 0x0000006155557220 */ /* 0x080fe20000400000 */
[-C--:B------:R-:W-:Y:S01]  /*8d10*/  FMUL R86, R86, R97.reuse ;  /* 0x0000006156567220 */ /* 0x080fe20000400000 */
[----:B------:R1:W-:Y:S01]  /*8d20*/  @!P4 STG.E.U8 desc[UR36][R6.64+0x50], R9 ;  /* 0x000050090600c986 */ /* 0x0003e2000c101124 */
[----:B------:R-:W-:Y:S01]  /*8d30*/  ISETP.LT.OR P4, PT, R3, 0x59, !P1 ;  /* 0x000000590300780c */ /* 0x000fe20004f81670 */
[----:B------:R-:W-:Y:S01]  /*8d40*/  FMUL R87, R87, R97 ;  /* 0x0000006157577220 */ /* 0x000fe20000400000 */
[----:B------:R-:W-:Y:S01]  /*8d50*/  F2FP.SATFINITE.E4M3.F32.PACK_AB_MERGE_C R83, RZ, R83, RZ ;  /* 0x00000053ff53723e */ /* 0x000fe200048070ff */
[----:B------:R-:W-:Y:S01]  /*8d60*/  @!P5 STG.E.U8 desc[UR36][R6.64+0x51], R65 ;  /* 0x000051410600d986 */ /* 0x000fe2000c101124 */
[----:B------:R-:W-:-:S02]  /*8d70*/  ISETP.LT.OR P5, PT, R3, 0x5a, !P1 ;  /* 0x0000005a0300780c */ /* 0x000fc40004fa1670 */
[----:B------:R-:W-:Y:S01]  /*8d80*/  F2FP.SATFINITE.E4M3.F32.PACK_AB_MERGE_C R85, RZ, R85, RZ ;  /* 0x00000055ff55723e */ /* 0x000fe200048070ff */
[----:B------:R-:W-:Y:S01]  /*8d90*/  @!P3 STG.E.U8 desc[UR36][R4.64+0x51], R67 ;  /* 0x000051430400b986 */ /* 0x000fe2000c101124 */
[----:B0-----:R-:W-:Y:S02]  /*8da0*/  F2FP.SATFINITE.E4M3.F32.PACK_AB_MERGE_C R11, RZ, R66, RZ ;  /* 0x00000042ff0b723e */ /* 0x001fe400048070ff */
[C---:B------:R-:W-:Y:S02]  /*8db0*/  ISETP.LT.OR P3, PT, R3.reuse, 0x5a, !P0 ;  /* 0x0000005a0300780c */ /* 0x040fe40004761670 */
[----:B-1----:R-:W-:Y:S01]  /*8dc0*/  F2FP.SATFINITE.E4M3.F32.PACK_AB_MERGE_C R9, RZ, R68, RZ ;  /* 0x00000044ff09723e */ /* 0x002fe200048070ff */
[----:B------:R0:W-:Y:S01]  /*8dd0*/  @!P2 STG.E.U8 desc[UR36][R4.64+0x50], R11 ;  /* 0x0000500b0400a986 */ /* 0x0001e2000c101124 */
[C---:B------:R-:W-:Y:S02]  /*8de0*/  ISETP.LT.OR P2, PT, R3.reuse, 0x59, !P0 ;  /* 0x000000590300780c */ /* 0x040fe40004741670 */
[----:B------:R-:W-:Y:S01]  /*8df0*/  F2FP.SATFINITE.E4M3.F32.PACK_AB_MERGE_C R87, RZ, R87, RZ ;  /* 0x00000057ff57723e */ /* 0x000fe200048070ff */
[----:B------:R1:W-:Y:S01]  /*8e00*/  @!P4 STG.E.U8 desc[UR36][R6.64+0x58], R9 ;  /* 0x000058090600c986 */ /* 0x0003e2000c101124 */
[----:B------:R-:W-:-:S03]  /*8e10*/  ISETP.LT.OR P4, PT, R3, 0x61, !P1 ;  /* 0x000000610300780c */ /* 0x000fc60004f81670 */
[----:B------:R-:W-:Y:S01]  /*8e20*/  @!P5 STG.E.U8 desc[UR36][R6.64+0x59], R69 ;  /* 0x000059450600d986 */ /* 0x000fe2000c101124 */
[C---:B------:R-:W-:Y:S02]  /*8e30*/  ISETP.LT.OR P5, PT, R3.reuse, 0x62, !P1 ;  /* 0x000000620300780c */ /* 0x040fe40004fa1670 */
[----:B0-----:R-:W-:Y:S01]  /*8e40*/  F2FP.SATFINITE.E4M3.F32.PACK_AB_MERGE_C R11, RZ, R70, RZ ;  /* 0x00000046ff0b723e */ /* 0x001fe200048070ff */
[----:B------:R-:W-:Y:S01]  /*8e50*/  @!P3 STG.E.U8 desc[UR36][R4.64+0x59], R71 ;  /* 0x000059470400b986 */ /* 0x000fe2000c101124 */
[C---:B------:R-:W-:Y:S02]  /*8e60*/  ISETP.LT.OR P3, PT, R3.reuse, 0x62, !P0 ;  /* 0x000000620300780c */ /* 0x040fe40004761670 */
[----:B-1----:R-:W-:Y:S01]  /*8e70*/  F2FP.SATFINITE.E4M3.F32.PACK_AB_MERGE_C R9, RZ, R72, RZ ;  /* 0x00000048ff09723e */ /* 0x002fe200048070ff */
[----:B------:R0:W-:Y:S01]  /*8e80*/  @!P2 STG.E.U8 desc[UR36][R4.64+0x58], R11 ;  /* 0x0000580b0400a986 */ /* 0x0001e2000c101124 */
[----:B------:R-:W-:-:S03]  /*8e90*/  ISETP.LT.OR P2, PT, R3, 0x61, !P0 ;  /* 0x000000610300780c */ /* 0x000fc60004741670 */
        /* <DEDUP_REMOVED lines=13> */
[----:B------:R-:W-:Y:S02]  /*8f70*/  ISETP.LT.OR P5, PT, R3, 0x71, !P1 ;  /* 0x000000710300780c */ /* 0x000fe40004fa1670 */
[----:B0-----:R-:W-:Y:S02]  /*8f80*/  F2FP.SATFINITE.E4M3.F32.PACK_AB_MERGE_C R11, RZ, R78, RZ ;  /* 0x0000004eff0b723e */ /* 0x001fe400048070ff */
[----:B-1----:R-:W-:-:S03]  /*8f90*/  F2FP.SATFINITE.E4M3.F32.PACK_AB_MERGE_C R9, RZ, R80, RZ ;  /* 0x00000050ff09723e */ /* 0x002fc600048070ff */
[----:B------:R0:W-:Y:S01]  /*8fa0*/  @!P2 STG.E.U8 desc[UR36][R4.64+0x68], R11 ;  /* 0x0000680b0400a986 */ /* 0x0001e2000c101124 */
[----:B------:R-:W-:-:S03]  /*8fb0*/  ISETP.LT.OR P2, PT, R3, 0x71, !P0 ;  /* 0x000000710300780c */ /* 0x000fc60004741670 */
[----:B------:R-:W-:Y:S01]  /*8fc0*/  @!P4 STG.E.U8 desc[UR36][R4.64+0x69], R79 ;  /* 0x0000694f0400c986 */ /* 0x000fe2000c101124 */
[----:B------:R-:W-:-:S03]  /*8fd0*/  ISETP.LT.OR P4, PT, R3, 0x72, !P0 ;  /* 0x000000720300780c */ /* 0x000fc60004781670 */
[----:B------:R-:W-:Y:S01]  /*8fe0*/  @!P3 STG.E.U8 desc[UR36][R6.64+0x71], R81 ;  /* 0x000071510600b986 */ /* 0x000fe2000c101124 */
[C---:B------:R-:W-:Y:S02]  /*8ff0*/  ISETP.LT.OR P3, PT, R3.reuse, 0x79, !P1 ;  /* 0x000000790300780c */ /* 0x040fe40004f61670 */
[C---:B------:R-:W-:Y:S01]  /*9000*/  ISETP.LT.OR P1, PT, R3.reuse, 0x7a, !P1 ;  /* 0x0000007a0300780c */ /* 0x040fe20004f21670 */
[----:B------:R1:W-:Y:S01]  /*9010*/  @!P5 STG.E.U8 desc[UR36][R6.64+0x70], R9 ;  /* 0x000070090600d986 */ /* 0x0003e2000c101124 */
[C---:B------:R-:W-:Y:S02]  /*9020*/  ISETP.LT.OR P5, PT, R3.reuse, 0x79, !P0 ;  /* 0x000000790300780c */ /* 0x040fe400047a1670 */
[----:B------:R-:W-:Y:S02]  /*9030*/  ISETP.LT.OR P0, PT, R3, 0x7a, !P0 ;  /* 0x0000007a0300780c */ /* 0x000fe40004701670 */
[----:B------:R-:W-:Y:S01]  /*9040*/  F2FP.SATFINITE.E4M3.F32.PACK_AB_MERGE_C R3, RZ, R82, RZ ;  /* 0x00000052ff03723e */ /* 0x000fe200048070ff */
[----:B------:R2:W-:Y:S01]  /*9050*/  @!P4 STG.E.U8 desc[UR36][R4.64+0x71], R83 ;  /* 0x000071530400c986 */ /* 0x0005e2000c101124 */
[----:B0-----:R-:W-:-:S03]  /*9060*/  F2FP.SATFINITE.E4M3.F32.PACK_AB_MERGE_C R11, RZ, R86, RZ ;  /* 0x00000056ff0b723e */ /* 0x001fc600048070ff */
[----:B------:R2:W-:Y:S01]  /*9070*/  @!P2 STG.E.U8 desc[UR36][R4.64+0x70], R3 ;  /* 0x000070030400a986 */ /* 0x0005e2000c101124 */
[----:B-1----:R-:W-:-:S03]  /*9080*/  F2FP.SATFINITE.E4M3.F32.PACK_AB_MERGE_C R9, RZ, R84, RZ ;  /* 0x00000054ff09723e */ /* 0x002fc600048070ff */
[----:B------:R2:W-:Y:S04]  /*9090*/  @!P1 STG.E.U8 desc[UR36][R6.64+0x79], R85 ;  /* 0x0000795506009986 */ /* 0x0005e8000c101124 */
[----:B------:R2:W-:Y:S04]  /*90a0*/  @!P3 STG.E.U8 desc[UR36][R6.64+0x78], R9 ;  /* 0x000078090600b986 */ /* 0x0005e8000c101124 */
[----:B------:R2:W-:Y:S04]  /*90b0*/  @!P5 STG.E.U8 desc[UR36][R4.64+0x78], R11 ;  /* 0x0000780b0400d986 */ /* 0x0005e8000c101124 */
[----:B------:R2:W-:Y:S02]  /*90c0*/  @!P0 STG.E.U8 desc[UR36][R4.64+0x79], R87 ;  /* 0x0000795704008986 */ /* 0x0005e4000c101124 */
.L_x_167:
[----:B------:R-:W-:Y:S05]  /*90d0*/  BSYNC B0 ;  /* 0x0000000000007941 */ /* 0x000fea0003800000 */
.L_x_37:
[----:B------:R-:W-:Y:S01]  /*90e0*/  IADD3 R16, P0, R16, UR38, RZ ;  /* 0x0000002610107c10 */ /* 0x000fe2000ff1e0ff */
[----:B------:R-:W-:Y:S01]  /*90f0*/  ULDC.64 UR4, c[0x0][0x850] ;  /* 0x0002140000047ab9 */ /* 0x000fe20000000a00 */
[----:B0-2--5:R-:W-:Y:S01]  /*9100*/  PRMT R3, RZ, 0x7610, R3 ;  /* 0x00007610ff037816 */ /* 0x025fe20000000003 */
[----:B------:R-:W-:Y:S01]  /*9110*/  IMAD.MOV.U32 R96, RZ, RZ, -0x1 ;  /* 0xffffffffff607424 */ /* 0x000fe200078e00ff */
[----:B------:R-:W-:Y:S01]  /*9120*/  IADD3.X R17, R17, UR42, RZ, P0, !PT ;  /* 0x0000002a11117c10 */ /* 0x000fe200087fe4ff */
[----:B------:R-:W-:Y:S01]  /*9130*/  IMAD.MOV.U32 R22, RZ, RZ, -0x1 ;  /* 0xffffffffff167424 */ /* 0x000fe200078e00ff */
[----:B------:R-:W-:-:S04]  /*9140*/  ISETP.GE.U32.AND P0, PT, R16, UR4, PT ;  /* 0x0000000410007c0c */ /* 0x000fc8000bf06070 */
[----:B------:R-:W-:-:S13]  /*9150*/  ISETP.GE.U32.AND.EX P0, PT, R17, UR5, PT, P0 ;  /* 0x0000000511007c0c */ /* 0x000fda000bf06100 */
[----:B------:R-:W-:Y:S05]  /*9160*/  @P0 BRA `(.L_x_168) ;  /* 0x00000004004c0947 */ /* 0x000fea0003800000 */
[----:B-1-34-:R-:W0:Y:S01]  /*9170*/  LDC.64 R10, c[0x0][0x828] ;  /* 0x00020a00ff0a7b82 */ /* 0x01ae220000000a00 */
[----:B------:R-:W1:Y:S01]  /*9180*/  S2R R20, SR_CTAID.X ;  /* 0x0000000000147919 */ /* 0x000e620000002500 */
[----:B------:R-:W-:Y:S02]  /*9190*/  IMAD.MOV.U32 R8, RZ, RZ, R16 ;  /* 0x000000ffff087224 */ /* 0x000fe400078e0010 */
[----:B------:R-:W-:Y:S01]  /*91a0*/  IMAD.MOV.U32 R9, RZ, RZ, R17 ;  /* 0x000000ffff097224 */ /* 0x000fe200078e0011 */
[----:B------:R-:W2:Y:S03]  /*91b0*/  S2R R21, SR_CTAID.Y ;  /* 0x0000000000157919 */ /* 0x000ea60000002600 */
[----:B------:R-:W3:Y:S08]  /*91c0*/  LDC R0, c[0x0][0x830] ;  /* 0x00020c00ff007b82 */ /* 0x000ef00000000800 */
[----:B------:R-:W4:Y:S01]  /*91d0*/  LDC.64 R14, c[0x0][0x820] ;  /* 0x00020800ff0e7b82 */ /* 0x000f220000000a00 */
[----:B0-----:R-:W-:-:S04]  /*91e0*/  ISETP.NE.U32.AND P0, PT, R10, RZ, PT ;  /* 0x000000ff0a00720c */ /* 0x001fc80003f05070 */
[----:B------:R-:W-:-:S13]  /*91f0*/  ISETP.NE.AND.EX P0, PT, R11, RZ, PT, P0 ;  /* 0x000000ff0b00720c */ /* 0x000fda0003f05300 */
[----:B-1234-:R-:W-:Y:S05]  /*9200*/  @!P0 BRA `(.L_x_169) ;  /* 0x0000000000288947 */ /* 0x01efea0003800000 */
        /* <DEDUP_REMOVED lines=10> */
.L_x_169:
[----:B------:R-:W0:Y:S01]  /*92b0*/  LDC.64 R28, c[0x0][0x840] ;  /* 0x00021000ff1c7b82 */ /* 0x000e220000000a00 */
[-CC-:B------:R-:W-:Y:S01]  /*92c0*/  SHF.R.U64 R22, R8, R0.reuse, R9.reuse ;  /* 0x0000000008167219 */ /* 0x180fe20000001209 */
[----:B------:R-:W-:Y:S01]  /*92d0*/  ULDC UR4, c[0x0][0x150] ;  /* 0x0000540000047ab9 */ /* 0x000fe20000000800 */
[----:B------:R-:W-:Y:S02]  /*92e0*/  SHF.R.U32.HI R0, RZ, R0, R9 ;  /* 0x00000000ff007219 */ /* 0x000fe40000011609 */
[----:B------:R-:W-:Y:S02]  /*92f0*/  IADD3 R3, P0, RZ, -R22, RZ ;  /* 0x80000016ff037210 */ /* 0x000fe40007f1e0ff */
[----:B------:R-:W-:Y:S01]  /*9300*/  I2FP.F32.U32 R7, R20 ;  /* 0x0000001400077245 */ /* 0x000fe20000201000 */
[----:B------:R-:W1:Y:S02]  /*9310*/  LDC R6, c[0x0][0x818] ;  /* 0x00020600ff067b82 */ /* 0x000e640000000800 */
[----:B------:R-:W-:-:S02]  /*9320*/  IMAD.X R5, RZ, RZ, ~R0, P0 ;  /* 0x000000ffff057224 */ /* 0x000fc400000e0e00 */
[----:B------:R-:W-:Y:S01]  /*9330*/  FMUL R7, R7, UR4 ;  /* 0x0000000407077c20 */ /* 0x000fe20008400000 */
[----:B------:R-:W-:Y:S01]  /*9340*/  ULDC UR4, c[0x0][0x154] ;  /* 0x0000550000047ab9 */ /* 0x000fe20000000800 */
[-C--:B------:R-:W-:Y:S02]  /*9350*/  IMAD R0, R5, R14.reuse, RZ ;  /* 0x0000000e05007224 */ /* 0x080fe400078e02ff */
[----:B------:R-:W2:Y:S01]  /*9360*/  LDC R8, c[0x0][0x808] ;  /* 0x00020200ff087b82 */ /* 0x000ea20000000800 */
[C---:B------:R-:W-:Y:S01]  /*9370*/  IMAD.WIDE.U32 R4, R3.reuse, R14, R16 ;  /* 0x0000000e03047225 */ /* 0x040fe200078e0010 */
[----:B------:R-:W3:Y:S03]  /*9380*/  F2I.U32.TRUNC.NTZ R7, R7 ;  /* 0x0000000700077305 */ /* 0x000ee6000020f000 */
[----:B------:R-:W-:Y:S01]  /*9390*/  IMAD R3, R3, R15, R0 ;  /* 0x0000000f03037224 */ /* 0x000fe200078e0200 */
[----:B------:R-:W-:-:S02]  /*93a0*/  I2FP.F32.U32 R0, R21 ;  /* 0x0000001500007245 */ /* 0x000fc40000201000 */
[----:B------:R-:W4:Y:S01]  /*93b0*/  LDC R26, c[0x0][0x858] ;  /* 0x00021600ff1a7b82 */ /* 0x000f220000000800 */
[----:B------:R-:W-:Y:S01]  /*93c0*/  IMAD.IADD R3, R5, 0x1, R3 ;  /* 0x0000000105037824 */ /* 0x000fe200078e0203 */
[----:B0-----:R-:W-:Y:S01]  /*93d0*/  ISETP.NE.U32.AND P0, PT, R28, RZ, PT ;  /* 0x000000ff1c00720c */ /* 0x001fe20003f05070 */
[----:B------:R-:W-:-:S03]  /*93e0*/  FMUL R0, R0, UR4 ;  /* 0x0000000400007c20 */ /* 0x000fc60008400000 */
[----:B------:R-:W-:Y:S01]  /*93f0*/  ISETP.NE.AND.EX P0, PT, R29, RZ, PT, P0 ;  /* 0x000000ff1d00720c */ /* 0x000fe20003f05300 */
[----:B------:R0:W0:Y:S01]  /*9400*/  F2I.U32.TRUNC.NTZ R14, R0 ;  /* 0x00000000000e7305 */ /* 0x000022000020f000 */
[----:B------:R-:W5:Y:S01]  /*9410*/  LDC R9, c[0x0][0x144] ;  /* 0x00005100ff097b82 */ /* 0x000f620000000800 */
[-C--:B-1----:R-:W-:Y:S01]  /*9420*/  SHF.R.U64 R10, R4, R6.reuse, R3 ;  /* 0x00000006040a7219 */ /* 0x082fe20000001203 */
[----:B---3--:R-:W-:Y:S01]  /*9430*/  IMAD.MOV R7, RZ, RZ, -R7 ;  /* 0x000000ffff077224 */ /* 0x008fe200078e0a07 */
[----:B------:R-:W-:-:S05]  /*9440*/  SHF.R.U32.HI R3, RZ, R6, R3 ;  /* 0x00000006ff037219 */ /* 0x000fca0000011603 */
[----:B------:R-:W1:Y:S01]  /*9450*/  LDC R24, c[0x0][0x148] ;  /* 0x00005200ff187b82 */ /* 0x000e620000000800 */
[-CC-:B--2---:R-:W-:Y:S02]  /*9460*/  SHF.R.U64 R12, R10, R8.reuse, R3.reuse ;  /* 0x000000080a0c7219 */ /* 0x184fe40000001203 */
[----:B------:R-:W-:-:S05]  /*9470*/  SHF.R.U32.HI R3, RZ, R8, R3 ;  /* 0x00000008ff037219 */ /* 0x000fca0000011603 */
[----:B------:R-:W2:Y:S01]  /*9480*/  LDC R23, c[0x0][0x848] ;  /* 0x00021200ff177b82 */ /* 0x000ea20000000800 */
[-CC-:B----4-:R-:W-:Y:S02]  /*9490*/  SHF.R.U64 R13, R12, R26.reuse, R3.reuse ;  /* 0x0000001a0c0d7219 */ /* 0x190fe40000001203 */
[----:B------:R-:W-:-:S03]  /*94a0*/  SHF.R.U32.HI R5, RZ, R26, R3 ;  /* 0x0000001aff057219 */ /* 0x000fc60000011603 */
[----:B------:R-:W-:Y:S02]  /*94b0*/  IMAD.MOV.U32 R4, RZ, RZ, R13 ;  /* 0x000000ffff047224 */ /* 0x000fe400078e000d */
[----:B------:R-:W3:Y:S01]  /*94c0*/  LDC R25, c[0x0][0x838] ;  /* 0x00020e00ff197b82 */ /* 0x000ee20000000800 */
[----:B-----5:R-:W-:-:S07]  /*94d0*/  IMAD R15, R9, R7, R20 ;  /* 0x00000007090f7224 */ /* 0x020fce00078e0214 */
[----:B------:R-:W4:Y:S08]  /*94e0*/  LDC R27, c[0x0][0x810] ;  /* 0x00020400ff1b7b82 */ /* 0x000f300000000800 */
[----:B------:R-:W0:Y:S01]  /*94f0*/  LDC R30, c[0x0][0x800] ;  /* 0x00020000ff1e7b82 */ /* 0x000e220000000800 */
[----:B-1----:R-:W-:Y:S05]  /*9500*/  @!P0 BRA `(.L_x_170) ;  /* 0x0000000000288947 */ /* 0x002fea0003800000 */
[----:B0-----:R-:W0:Y:S02]  /*9510*/  LDC R0, c[0x0][0x84c] ;  /* 0x00021300ff007b82 */ /* 0x001e240000000800 */
        /* <DEDUP_REMOVED lines=9> */
.L_x_170:
[----:B------:R-:W-:Y:S01]  /*95b0*/  ISETP.NE.AND P0, PT, R2, 0x1, PT ;  /* 0x000000010200780c */ /* 0x000fe20003f05270 */
[----:B0-----:R-:W-:Y:S01]  /*95c0*/  IMAD.MOV R14, RZ, RZ, -R14 ;  /* 0x000000ffff0e7224 */ /* 0x001fe200078e0a0e */
[----:B--2---:R-:W-:Y:S02]  /*95d0*/  SHF.R.U64 R0, R4, R23, R5 ;  /* 0x0000001704007219 */ /* 0x004fe40000001205 */
[----:B------:R-:W-:Y:S02]  /*95e0*/  LOP3.LUT R3, R12, R109, RZ, 0xc0, !PT ;  /* 0x0000006d0c037212 */ /* 0x000fe400078ec0ff */
[----:B------:R-:W-:Y:S01]  /*95f0*/  LOP3.LUT R10, R10, R107, RZ, 0xc0, !PT ;  /* 0x0000006b0a0a7212 */ /* 0x000fe200078ec0ff */
[----:B------:R-:W-:Y:S02]  /*9600*/  IMAD.MOV R4, RZ, RZ, -R0 ;  /* 0x000000ffff047224 */ /* 0x000fe400078e0a00 */
[----:B------:R-:W-:Y:S02]  /*9610*/  IMAD R0, R104, R0, R3 ;  /* 0x0000000068007224 */ /* 0x000fe400078e0203 */
[----:B---3--:R-:W-:-:S02]  /*9620*/  IMAD R3, R4, R25, R13 ;  /* 0x0000001904037224 */ /* 0x008fc400078e020d */
[----:B------:R-:W-:Y:S02]  /*9630*/  @P0 IMAD R15, R24, R14, R21 ;  /* 0x0000000e180f0224 */ /* 0x000fe400078e0215 */
[----:B------:R-:W-:Y:S02]  /*9640*/  IMAD R5, R3, R30, R10 ;  /* 0x0000001e03057224 */ /* 0x000fe400078e020a */
[----:B----4-:R-:W-:Y:S02]  /*9650*/  IMAD R0, R0, R27, R15 ;  /* 0x0000001b00007224 */ /* 0x010fe400078e020f */
[----:B------:R-:W-:-:S03]  /*9660*/  IMAD.MOV.U32 R4, RZ, RZ, 0x1 ;  /* 0x00000001ff047424 */ /* 0x000fc600078e00ff */
[----:B------:R-:W-:Y:S02]  /*9670*/  SEL R96, R5, R0, !P0 ;  /* 0x0000000005607207 */ /* 0x000fe40004000000 */
[----:B------:R-:W-:Y:S02]  /*9680*/  PRMT R3, R4, 0x7610, R3 ;  /* 0x0000761004037816 */ /* 0x000fe40000000003 */
[----:B------:R-:W-:-:S07]  /*9690*/  SEL R0, R0, R5, !P0 ;  /* 0x0000000500007207 */ /* 0x000fce0004000000 */
.L_x_168:
[----:B------:R-:W-:Y:S01]  /*96a0*/  LOP3.LUT P0, RZ, R3, 0xff, RZ, 0xc0, !PT ;  /* 0x000000ff03ff7812 */ /* 0x000fe2000780c0ff */
[----:B------:R-:W-:-:S12]  /*96b0*/  IMAD.MOV.U32 R23, RZ, RZ, R0 ;  /* 0x000000ffff177224 */ /* 0x000fd800078e0000 */
[----:B------:R-:W-:Y:S05]  /*96c0*/  @P0 BRA `(.L_x_171) ;  /* 0xffffff7800ec0947 */ /* 0x000fea000383ffff */
[----:B------:R-:W-:Y:S05]  /*96d0*/  EXIT ;  /* 0x000000000000794d */ /* 0x000fea0003800000 */
.L_x_3:
        /* <DEDUP_REMOVED lines=26> */
.L_x_173:
        /* <DEDUP_REMOVED lines=14> */
[----:B------:R-:W-:Y:S02]  /*9960*/  IMAD R5, R7, R23, R10 ;  /* 0x0000001707057224 */ /* 0x000fe400078e020a */
[----:B------:R-:W-:Y:S02]  /*9970*/  IMAD.MOV.U32 R10, RZ, RZ, 0x1 ;  /* 0x00000001ff0a7424 */ /* 0x000fe400078e00ff */
[----:B------:R-:W-:Y:S01]  /*9980*/  IMAD.IADD R5, R9, 0x1, R5 ;  /* 0x0000000109057824 */ /* 0x000fe200078e0205 */
[----:B------:R-:W4:Y:S04]  /*9990*/  LDC R20, c[0x0][0x808] ;  /* 0x00020200ff147b82 */ /* 0x000f280000000800 */
[----:B0-----:R-:W-:-:S02]  /*99a0*/  SHF.R.U64 R12, R8, R14, R5 ;  /* 0x0000000e080c7219 */ /* 0x001fc40000001205 */
[----:B------:R-:W-:Y:S02]  /*99b0*/  I2FP.F32.U32 R8, R6 ;  /* 0x0000000600087245 */ /* 0x000fe40000201000 */
[----:B------:R-:W0:Y:S01]  /*99c0*/  LDC R25, c[0x0][0x858] ;  /* 0x00021600ff197b82 */ /* 0x000e220000000800 */
[----:B-1----:R-:W-:Y:S01]  /*99d0*/  ISETP.NE.U32.AND P0, PT, R26, RZ, PT ;  /* 0x000000ff1a00720c */ /* 0x002fe20003f05070 */
[----:B---3--:R-:W-:Y:S02]  /*99e0*/  IMAD.MOV R7, RZ, RZ, -R11 ;  /* 0x000000ffff077224 */ /* 0x008fe400078e0a0b */
[----:B------:R-:W-:Y:S01]  /*99f0*/  FMUL R8, R8, UR4 ;  /* 0x0000000408087c20 */ /* 0x000fe20008400000 */
[----:B------:R-:W-:Y:S01]  /*9a00*/  SHF.R.U32.HI R5, RZ, R14, R5 ;  /* 0x0000000eff057219 */ /* 0x000fe20000011605 */
[----:B------:R-:W-:Y:S01]  /*9a10*/  IMAD.MOV.U32 R14, RZ, RZ, -0x1 ;  /* 0xffffffffff0e7424 */ /* 0x000fe200078e00ff */
[----:B------:R-:W-:Y:S01]  /*9a20*/  ISETP.NE.AND.EX P0, PT, R27, RZ, PT, P0 ;  /* 0x000000ff1b00720c */ /* 0x000fe20003f05300 */
[----:B------:R1:W3:Y:S01]  /*9a30*/  F2I.U32.TRUNC.NTZ R19, R8 ;  /* 0x0000000800137305 */ /* 0x0002e2000020f000 */
[----:B------:R-:W1:Y:S01]  /*9a40*/  LDC R21, c[0x0][0x148] ;  /* 0x00005200ff157b82 */ /* 0x000e620000000800 */
[----:B--2---:R-:W-:-:S07]  /*9a50*/  IMAD R23, R13, R7, R4 ;  /* 0x000000070d177224 */ /* 0x004fce00078e0204 */
[----:B------:R-:W2:Y:S01]  /*9a60*/  LDC R22, c[0x0][0x800] ;  /* 0x00020000ff167b82 */ /* 0x000ea20000000800 */
[-CC-:B----4-:R-:W-:Y:S02]  /*9a70*/  SHF.R.U64 R15, R12, R20.reuse, R5.reuse ;  /* 0x000000140c0f7219 */ /* 0x190fe40000001205 */
[----:B------:R-:W-:-:S05]  /*9a80*/  SHF.R.U32.HI R4, RZ, R20, R5 ;  /* 0x00000014ff047219 */ /* 0x000fca0000011605 */
[----:B------:R-:W4:Y:S01]  /*9a90*/  LDC R24, c[0x0][0x848] ;  /* 0x00021200ff187b82 */ /* 0x000f220000000800 */
[-C--:B0-----:R-:W-:Y:S02]  /*9aa0*/  SHF.L.U32 R7, R14, R25.reuse, RZ ;  /* 0x000000190e077219 */ /* 0x081fe400000006ff */
[-CC-:B------:R-:W-:Y:S02]  /*9ab0*/  SHF.R.U64 R14, R15, R25.reuse, R4.reuse ;  /* 0x000000190f0e7219 */ /* 0x180fe40000001204 */
[-C--:B------:R-:W-:Y:S02]  /*9ac0*/  SHF.R.U32.HI R5, RZ, R25.reuse, R4 ;  /* 0x00000019ff057219 */ /* 0x080fe40000011604 */
[----:B------:R-:W-:Y:S01]  /*9ad0*/  SHF.L.U32 R30, R10, R25, RZ ;  /* 0x000000190a1e7219 */ /* 0x000fe200000006ff */
[----:B------:R-:W0:Y:S01]  /*9ae0*/  LDC R29, c[0x0][0x838] ;  /* 0x00020e00ff1d7b82 */ /* 0x000e220000000800 */
[----:B------:R-:W-:Y:S01]  /*9af0*/  LOP3.LUT R20, RZ, R7, RZ, 0x33, !PT ;  /* 0x00000007ff147212 */ /* 0x000fe200078e33ff */
[----:B------:R-:W-:-:S06]  /*9b00*/  IMAD.MOV.U32 R4, RZ, RZ, R14 ;  /* 0x000000ffff047224 */ /* 0x000fcc00078e000e */
[----:B------:R-:W0:Y:S01]  /*9b10*/  LDC R32, c[0x0][0x810] ;  /* 0x00020400ff207b82 */ /* 0x000e220000000800 */
[----:B-1-3--:R-:W-:Y:S05]  /*9b20*/  @!P0 BRA `(.L_x_174) ;  /* 0x0000000000288947 */ /* 0x00afea0003800000 */
[----:B------:R-:W1:Y:S02]  /*9b30*/  LDC R7, c[0x0][0x84c] ;  /* 0x00021300ff077b82 */ /* 0x000e640000000800 */
[----:B-1----:R-:W-:-:S05]  /*9b40*/  IADD3 R7, P0, R14, R7, RZ ;  /* 0x000000070e077210 */ /* 0x002fca0007f1e0ff */
        /* <DEDUP_REMOVED lines=8> */
.L_x_174:
[----:B------:R-:W-:Y:S01]  /*9bd0*/  ISETP.NE.AND P0, PT, R2, 0x1, PT ;  /* 0x000000010200780c */ /* 0x000fe20003f05270 */
[----:B--2---:R-:W-:Y:S01]  /*9be0*/  VIADD R9, R22, 0xffffffff ;  /* 0xffffffff16097836 */ /* 0x004fe20000000000 */
[----:B----4-:R-:W-:Y:S01]  /*9bf0*/  SHF.R.U64 R5, R4, R24, R5 ;  /* 0x0000001804057219 */ /* 0x010fe20000001205 */
[----:B------:R-:W-:Y:S01]  /*9c00*/  IMAD.MOV R19, RZ, RZ, -R19 ;  /* 0x000000ffff137224 */ /* 0x000fe200078e0a13 */
[----:B------:R-:W-:-:S03]  /*9c10*/  LOP3.LUT R4, R15, R20, RZ, 0xc0, !PT ;  /* 0x000000140f047212 */ /* 0x000fc600078ec0ff */
[----:B------:R-:W-:Y:S02]  /*9c20*/  IMAD.MOV R7, RZ, RZ, -R5 ;  /* 0x000000ffff077224 */ /* 0x000fe400078e0a05 */
[----:B------:R-:W-:Y:S01]  /*9c30*/  IMAD R30, R30, R5, R4 ;  /* 0x000000051e1e7224 */ /* 0x000fe200078e0204 */
[----:B------:R-:W-:Y:S01]  /*9c40*/  LOP3.LUT R5, R12, R9, RZ, 0xc0, !PT ;  /* 0x000000090c057212 */ /* 0x000fe200078ec0ff */
[----:B0-----:R-:W-:Y:S02]  /*9c50*/  IMAD R4, R7, R29, R14 ;  /* 0x0000001d07047224 */ /* 0x001fe400078e020e */
[----:B------:R-:W-:Y:S02]  /*9c60*/  @P0 IMAD R23, R21, R19, R6 ;  /* 0x0000001315170224 */ /* 0x000fe400078e0206 */
[----:B------:R-:W-:Y:S02]  /*9c70*/  IMAD R5, R4, R22, R5 ;  /* 0x0000001604057224 */ /* 0x000fe400078e0205 */
[----:B------:R-:W-:-:S02]  /*9c80*/  IMAD R30, R30, R32, R23 ;  /* 0x000000201e1e7224 */ /* 0x000fc400078e0217 */
[----:B------:R-:W-:-:S03]  /*9c90*/  IMAD.MOV.U32 R7, RZ, RZ, 0x1 ;  /* 0x00000001ff077424 */ /* 0x000fc600078e00ff */
[----:B------:R-:W-:Y:S02]  /*9ca0*/  SEL R29, R5, R30, !P0 ;  /* 0x0000001e051d7207 */ /* 0x000fe40004000000 */
[----:B------:R-:W-:-:S07]  /*9cb0*/  SEL R30, R30, R5, !P0 ;  /* 0x000000051e1e7207 */ /* 0x000fce0004000000 */
.L_x_172:
[----:B------:R-:W-:-:S08]  /*9cc0*/  NOP ;  /* 0x0000000000007918 */ /* 0x000fd00000000000 */
[----:B------:R-:W0:-:S00]  /*9cd0*/  USETMAXREG.DEALLOC.CTAPOOL 0x28 ;  /* 0x00000028000079c8 */ /* 0x000e0000080e0500 */
[----:B0-----:R-:W-:-:S13]  /*9ce0*/  ISETP.NE.AND P0, PT, R3, RZ, PT ;  /* 0x000000ff0300720c */ /* 0x001fda0003f05270 */
[----:B------:R-:W-:Y:S05]  /*9cf0*/  @P0 EXIT ;  /* 0x000000000000094d */ /* 0x000fea0003800000 */
[----:B------:R-:W-:Y:S01]  /*9d00*/  LOP3.LUT P0, RZ, R7, 0xff, RZ, 0xc0, !PT ;  /* 0x000000ff07ff7812 */ /* 0x000fe2000780c0ff */
[----:B------:R-:W-:Y:S02]  /*9d10*/  IMAD.MOV.U32 R26, RZ, RZ, 0x1 ;  /* 0x00000001ff1a7424 */ /* 0x000fe400078e00ff */
[----:B------:R-:W-:-:S10]  /*9d20*/  IMAD.MOV.U32 R27, RZ, RZ, RZ ;  /* 0x000000ffff1b7224 */ /* 0x000fd400078e00ff */
[----:B------:R-:W-:Y:S05]  /*9d30*/  @!P0 BRA `(.L_x_175) ;  /* 0x0000000c00f08947 */ /* 0x000fea0003800000 */
[----:B------:R-:W0:Y:S01]  /*9d40*/  LDC R3, c[0x0][0x28c] ;  /* 0x0000a300ff037b82 */ /* 0x000e220000000800 */
[C---:B------:R-:W-:Y:S01]  /*9d50*/  ISETP.NE.AND P1, PT, R31.reuse, RZ, PT ;  /* 0x000000ff1f00720c */ /* 0x040fe20003f25270 */
[----:B------:R-:W-:Y:S01]  /*9d60*/  ULDC UR41, c[0x0][0x858] ;  /* 0x0002160000297ab9 */ /* 0x000fe20000000800 */
[----:B------:R-:W-:Y:S01]  /*9d70*/  LOP3.LUT P0, RZ, R0, 0x1f, RZ, 0xc0, !PT ;  /* 0x0000001f00ff7812 */ /* 0x000fe2000780c0ff */
[----:B------:R-:W-:Y:S01]  /*9d80*/  UMOV UR4, 0xffffffff ;  /* 0xffffffff00047882 */ /* 0x000fe20000000000 */
[----:B------:R-:W-:Y:S01]  /*9d90*/  P2R R0, PR, RZ, 0x2 ;  /* 0x00000002ff007803 */ /* 0x000fe20000000000 */
[----:B------:R-:W-:Y:S01]  /*9da0*/  BSSY B6, `(.L_x_175) ;  /* 0x00000f5000067945 */ /* 0x000fe20003800000 */
[----:B------:R-:W-:Y:S01]  /*9db0*/  ISETP.NE.OR P0, PT, R31, RZ, !P0 ;  /* 0x000000ff1f00720c */ /* 0x000fe20004705670 */
[----:B------:R-:W-:Y:S01]  /*9dc0*/  USHF.L.U32 UR4, UR4, UR41, URZ ;  /* 0x0000002904047299 */ /* 0x000fe2000800063f */
[----:B------:R-:W-:Y:S01]  /*9dd0*/  IMAD.MOV.U32 R23, RZ, RZ, 0x1 ;  /* 0x00000001ff177424 */ /* 0x000fe200078e00ff */
[----:B------:R-:W-:Y:S01]  /*9de0*/  LOP3.LUT R25, R18, 0x2, RZ, 0xfc, !PT ;  /* 0x0000000212197812 */ /* 0x000fe200078efcff */
[----:B------:R-:W-:Y:S01]  /*9df0*/  IMAD.MOV.U32 R27, RZ, RZ, RZ ;  /* 0x000000ffff1b7224 */ /* 0x000fe200078e00ff */
[----:B------:R-:W-:Y:S01]  /*9e00*/  P2R R32, PR, RZ, 0x1 ;  /* 0x00000001ff207803 */ /* 0x000fe20000000000 */
[----:B------:R-:W-:Y:S01]  /*9e10*/  IMAD.MOV.U32 R26, RZ, RZ, 0x1 ;  /* 0x00000001ff1a7424 */ /* 0x000fe200078e00ff */
[----:B------:R-:W-:Y:S01]  /*9e20*/  ULDC UR40, c[0x0][0x800] ;  /* 0x0002000000287ab9 */ /* 0x000fe20000000800 */
[----:B------:R-:W-:Y:S01]  /*9e30*/  UMOV UR5, 0x1 ;  /* 0x0000000100057882 */ /* 0x000fe20000000000 */
[----:B------:R-:W-:-:S02]  /*9e40*/  UIADD3 UR40, UR40, -0x1, URZ ;  /* 0xffffffff28287890 */ /* 0x000fc4000fffe03f */
[----:B------:R-:W-:Y:S02]  /*9e50*/  USHF.L.U32 UR41, UR5, UR41, URZ ;  /* 0x0000002905297299 */ /* 0x000fe4000800063f */
[----:B------:R-:W-:Y:S01]  /*9e60*/  ULOP3.LUT UR43, URZ, UR4, URZ, 0x33, !UPT ;  /* 0x000000043f2b7292 */ /* 0x000fe2000f8e333f */
[----:B------:R-:W-:Y:S01]  /*9e70*/  ULDC.64 UR36, c[0x0][0x198] ;  /* 0x0000660000247ab9 */ /* 0x000fe20000000a00 */
[----:B0-----:R-:W-:-:S05]  /*9e80*/  VIADD R3, R3, 0x7f ;  /* 0x0000007f03037836 */ /* 0x001fca0000000000 */
[----:B------:R-:W-:-:S04]  /*9e90*/  SHF.R.S32.HI R0, RZ, 0x1f, R3 ;  /* 0x0000001fff007819 */ /* 0x000fc80000011403 */
[----:B------:R-:W-:-:S04]  /*9ea0*/  LEA.HI R0, R0, R3, RZ, 0x7 ;  /* 0x0000000300007211 */ /* 0x000fc800078f38ff */
[----:B------:R-:W-:-:S05]  /*9eb0*/  SHF.R.S32.HI R24, RZ, 0x7, R0 ;  /* 0x00000007ff187819 */ /* 0x000fca0000011400 */
[----:B------:R-:W-:-:S07]  /*9ec0*/  VIADD R22, R24, 0x1 ;  /* 0x0000000118167836 */ /* 0x000fce0000000000 */
.L_x_192:
[----:B------:R-:W0:Y:S01]  /*9ed0*/  S2R R0, SR_CgaCtaId ;  /* 0x0000000000007919 */ /* 0x000e220000008800 */
[----:B------:R-:W-:-:S04]  /*9ee0*/  MOV R19, 0x400 ;  /* 0x0000040000137802 */ /* 0x000fc80000000f00 */
[----:B0-----:R-:W-:-:S05]  /*9ef0*/  LEA R19, R0, R19, 0x18 ;  /* 0x0000001300137211 */ /* 0x001fca00078ec0ff */
[----:B------:R-:W-:-:S05]  /*9f00*/  VIADD R0, R19, 0x800 ;  /* 0x0000080013007836 */ /* 0x000fca0000000000 */
[----:B------:R-:W-:-:S13]  /*9f10*/  LOP3.LUT P0, RZ, R0, 0x3ff, RZ, 0xc0, !PT ;  /* 0x000003ff00ff7812 */ /* 0x000fda000780c0ff */
[----:B------:R-:W-:Y:S05]  /*9f20*/  @!P0 BRA `(.L_x_176) ;  /* 0x0000000000408947 */ /* 0x000fea0003800000 */
[----:B------:R-:W-:Y:S01]  /*9f30*/  MOV R14, 0x0 ;  /* 0x00000000000e7802 */ /* 0x000fe20000000f00 */
[----:B------:R-:W-:Y:S01]  /*9f40*/  ULDC.64 UR4, c[0x4][0x70] ;  /* 0x01001c0000047ab9 */ /* 0x000fe20000000a00 */
[----:B------:R-:W-:Y:S01]  /*9f50*/  ULDC.64 UR6, c[0x4][0x8] ;  /* 0x0100020000067ab9 */ /* 0x000fe20000000a00 */
[----:B------:R-:W-:Y:S02]  /*9f60*/  IMAD.U32 R4, RZ, RZ, UR4 ;  /* 0x00000004ff047e24 */ /* 0x000fe4000f8e00ff */
[----:B------:R-:W-:Y:S01]  /*9f70*/  IMAD.U32 R5, RZ, RZ, UR5 ;  /* 0x00000005ff057e24 */ /* 0x000fe2000f8e00ff */
[----:B------:R-:W0:Y:S01]  /*9f80*/  LDC.64 R14, c[0x4][R14] ;  /* 0x010000000e0e7b82 */ /* 0x000e220000000a00 */
[----:B------:R-:W-:Y:S01]  /*9f90*/  ULDC.64 UR4, c[0x4][0x78] ;  /* 0x01001e0000047ab9 */ /* 0x000fe20000000a00 */
[----:B------:R-:W-:Y:S02]  /*9fa0*/  IMAD.U32 R10, RZ, RZ, UR6 ;  /* 0x00000006ff0a7e24 */ /* 0x000fe4000f8e00ff */
[----:B------:R-:W-:-:S02]  /*9fb0*/  IMAD.U32 R6, RZ, RZ, UR4 ;  /* 0x00000004ff067e24 */ /* 0x000fc4000f8e00ff */
[----:B------:R-:W-:Y:S02]  /*9fc0*/  IMAD.U32 R7, RZ, RZ, UR5 ;  /* 0x00000005ff077e24 */ /* 0x000fe4000f8e00ff */
[----:B------:R-:W-:Y:S02]  /*9fd0*/  IMAD.U32 R11, RZ, RZ, UR7 ;  /* 0x00000007ff0b7e24 */ /* 0x000fe4000f8e00ff */
[----:B------:R-:W-:Y:S02]  /*9fe0*/  IMAD.MOV.U32 R8, RZ, RZ, 0x70 ;  /* 0x00000070ff087424 */ /* 0x000fe400078e00ff */
[----:B------:R-:W-:Y:S02]  /*9ff0*/  IMAD.MOV.U32 R12, RZ, RZ, 0x1 ;  /* 0x00000001ff0c7424 */ /* 0x000fe400078e00ff */
[----:B------:R-:W-:-:S07]  /*a000*/  IMAD.MOV.U32 R13, RZ, RZ, RZ ;  /* 0x000000ffff0d7224 */ /* 0x000fce00078e00ff */
[----:B------:R-:W-:-:S07]  /*a010*/  LEPC R20, `(.L_x_176) ;  /* 0x000000001014794e */ /* 0x000fce0000000000 */
[----:B0-----:R-:W-:Y:S05]  /*a020*/  CALL.ABS.NOINC R14 ;  /* 0x000000000e007343 */ /* 0x001fea0003c00000 */
.L_x_176:
        /* <DEDUP_REMOVED lines=19> */
.L_x_177:
[----:B------:R-:W0:Y:S02]  /*a160*/  LDC R0, c[0x0][0x28c] ;  /* 0x0000a300ff007b82 */ /* 0x000e240000000800 */
[----:B0-----:R-:W-:-:S13]  /*a170*/  ISETP.GE.AND P0, PT, R0, 0x1, PT ;  /* 0x000000010000780c */ /* 0x001fda0003f06270 */
[----:B------:R-:W-:Y:S05]  /*a180*/  @!P0 BRA `(.L_x_178) ;  /* 0x00000004001c8947 */ /* 0x000fea0003800000 */
[----:B------:R-:W-:Y:S01]  /*a190*/  BSSY B0, `(.L_x_178) ;  /* 0x0000046000007945 */ /* 0x000fe20003800000 */
[----:B------:R-:W-:Y:S02]  /*a1a0*/  IMAD.SHL.U32 R29, R29, 0x80, RZ ;  /* 0x000000801d1d7824 */ /* 0x000fe400078e00ff */
[----:B------:R-:W-:Y:S02]  /*a1b0*/  IMAD.SHL.U32 R30, R30, 0x80, RZ ;  /* 0x000000801e1e7824 */ /* 0x000fe400078e00ff */
[----:B------:R-:W-:Y:S02]  /*a1c0*/  IMAD.MOV.U32 R7, RZ, RZ, RZ ;  /* 0x000000ffff077224 */ /* 0x000fe400078e00ff */
[----:B------:R-:W-:Y:S02]  /*a1d0*/  IMAD.MOV.U32 R0, RZ, RZ, R22 ;  /* 0x000000ffff007224 */ /* 0x000fe400078e0016 */
[----:B------:R-:W-:Y:S02]  /*a1e0*/  IMAD.MOV.U32 R3, RZ, RZ, R26 ;  /* 0x000000ffff037224 */ /* 0x000fe400078e001a */
[----:B------:R-:W-:-:S07]  /*a1f0*/  IMAD.MOV.U32 R4, RZ, RZ, R27 ;  /* 0x000000ffff047224 */ /* 0x000fce00078e001b */
.L_x_187:
[----:B------:R-:W-:Y:S01]  /*a200*/  IMAD R8, R4, 0x8, R19 ;  /* 0x0000000804087824 */ /* 0x000fe200078e0213 */
[----:B------:R-:W-:Y:S01]  /*a210*/  SHF.L.U32 R5, R3, 0x1f, RZ ;  /* 0x0000001f03057819 */ /* 0x000fe200000006ff */
[----:B------:R-:W-:Y:S01]  /*a220*/  BSSY B1, `(.L_x_179) ;  /* 0x0000005000017945 */ /* 0x000fe20003800000 */
[----:B------:R-:W-:Y:S02]  /*a230*/  ISETP.NE.AND P1, PT, R31, RZ, PT ;  /* 0x000000ff1f00720c */ /* 0x000fe40003f25270 */
[----:B------:R-:W0:Y:S11]  /*a240*/  SYNCS.PHASECHK.TRANS64.TRYWAIT P0, [R8+URZ+0x20], R5 ;  /* 0x00002005080075a7 */ /* 0x000e36000800017f */
[----:B------:R-:W1:Y:S01]  /*a250*/  @!P1 LDC R6, c[0x0][0x70c] ;  /* 0x0001c300ff069b82 */ /* 0x000e620000000800 */
[----:B0-----:R-:W-:Y:S05]  /*a260*/  @!P0 BRA `(.L_x_180) ;  /* 0x0000000c00c08947 */ /* 0x001fea0003800000 */
.L_x_203:
[----:B------:R-:W-:Y:S05]  /*a270*/  BSYNC B1 ;  /* 0x0000000000017941 */ /* 0x000fea0003800000 */
.L_x_179:
[----:B------:R-:W-:Y:S02]  /*a280*/  ISETP.NE.AND P0, PT, R31, RZ, PT ;  /* 0x000000ff1f00720c */ /* 0x000fe40003f05270 */
[----:B0-----:R-:W-:-:S11]  /*a290*/  PRMT R5, R25, 0x9910, RZ ;  /* 0x0000991019057816 */ /* 0x001fd600000000ff */
[----:B-1----:R0:W-:Y:S01]  /*a2a0*/  @!P0 SYNCS.ARRIVE.TRANS64 RZ, [R8+URZ], R6 ;  /* 0x0000000608ff89a7 */ /* 0x0021e2000800003f */
[----:B------:R-:W-:-:S13]  /*a2b0*/  ISETP.NE.AND P0, PT, R5, 0x2, PT ;  /* 0x000000020500780c */ /* 0x000fda0003f05270 */
[----:B0-----:R-:W-:Y:S05]  /*a2c0*/  @P0 BRA `(.L_x_181) ;  /* 0x0000000000040947 */ /* 0x001fea0003800000 */
[----:B------:R-:W-:Y:S01]  /*a2d0*/  BPT.TRAP 0x1 ;  /* 0x000000040000795c */ /* 0x000fe20000300000 */
.L_x_181:
[----:B------:R-:W-:Y:S01]  /*a2e0*/  ISETP.NE.AND P0, PT, R32, RZ, PT ;  /* 0x000000ff2000720c */ /* 0x000fe20003f05270 */
[----:B------:R-:W-:-:S12]  /*a2f0*/  BSSY B1, `(.L_x_182) ;  /* 0x0000003000017945 */ /* 0x000fd80003800000 */
[----:B------:R-:W-:Y:S05]  /*a300*/  @P0 BRA `(.L_x_183) ;  /* 0x0000000000040947 */ /* 0x000fea0003800000 */
[----:B------:R-:W-:Y:S01]  /*a310*/  BPT.TRAP 0x1 ;  /* 0x000000040000795c */ /* 0x000fe20000300000 */
.L_x_183:
[----:B------:R-:W-:Y:S05]  /*a320*/  BSYNC B1 ;  /* 0x0000000000017941 */ /* 0x000fea0003800000 */
.L_x_182:
[----:B------:R-:W-:-:S03]  /*a330*/  UMOV UR4, 0xffffffff ;  /* 0xffffffff00047882 */ /* 0x000fc60000000000 */
[----:B------:R-:W-:Y:S05]  /*a340*/  BRA.DIV UR4, `(.L_x_184) ;  /* 0x0000000e049c7947 */ /* 0x000fea000b800000 */
[----:B------:R-:W-:-:S13]  /*a350*/  ELECT P6, URZ, PT ;  /* 0x00000000003f782f */ /* 0x000fda00038c0000 */
.L_x_206:
[----:B------:R-:W-:Y:S04]  /*a360*/  BSSY B1, `(.L_x_185) ;  /* 0x000001f000017945 */ /* 0x000fe80003800000 */
[----:B------:R-:W-:Y:S05]  /*a370*/  @!P6 BRA `(.L_x_186) ;  /* 0x000000000074e947 */ /* 0x000fea0003800000 */
[C-C-:B------:R-:W-:Y:S01]  /*a380*/  IMAD R5, R4.reuse, 0x4000, R19.reuse ;  /* 0x0000400004057824 */ /* 0x140fe200078e0213 */
[----:B------:R-:W-:Y:S01]  /*a390*/  R2UR UR26, R7 ;  /* 0x00000000071a72ca */ /* 0x000fe200000e0000 */
[----:B------:R-:W-:Y:S01]  /*a3a0*/  IMAD R6, R4, 0x8000, R19 ;  /* 0x0000800004067824 */ /* 0x000fe200078e0213 */
[----:B------:R-:W-:Y:S01]  /*a3b0*/  R2UR UR25, R8 ;  /* 0x00000000081972ca */ /* 0x000fe200000e0000 */
[----:B------:R-:W-:Y:S01]  /*a3c0*/  UIADD3 UR4, UP0, UR36, 0xf0, URZ ;  /* 0x000000f024047890 */ /* 0x000fe2000ff1e03f */
[----:B------:R-:W-:Y:S01]  /*a3d0*/  R2UR UR24, R5 ;  /* 0x00000000051872ca */ /* 0x000fe200000e0000 */
[----:B------:R-:W-:Y:S01]  /*a3e0*/  UIADD3 UR14, UP1, UR36, 0x1f0, URZ ;  /* 0x000001f0240e7890 */ /* 0x000fe2000ff3e03f */
[----:B------:R-:W-:Y:S01]  /*a3f0*/  R2UR UR8, R6 ;  /* 0x00000000060872ca */ /* 0x000fe200000e0000 */
[----:B------:R-:W-:Y:S01]  /*a400*/  UIADD3.X UR5, URZ, UR37, URZ, UP0, !UPT ;  /* 0x000000253f057290 */ /* 0x000fe200087fe43f */
[----:B------:R-:W-:Y:S01]  /*a410*/  R2UR UR28, R28 ;  /* 0x000000001c1c72ca */ /* 0x000fe200000e0000 */
[----:B------:R-:W-:Y:S01]  /*a420*/  UIADD3.X UR15, URZ, UR37, URZ, UP1, !UPT ;  /* 0x000000253f0f7290 */ /* 0x000fe20008ffe43f */
[----:B------:R-:W-:Y:S01]  /*a430*/  R2UR UR27, R30 ;  /* 0x000000001e1b72ca */ /* 0x000fe200000e0000 */
[----:B------:R-:W-:Y:S01]  /*a440*/  UMOV UR6, 0x0 ;  /* 0x0000000000067882 */ /* 0x000fe20000000000 */
[----:B------:R-:W-:Y:S01]  /*a450*/  R2UR UR19, R29 ;  /* 0x000000001d1372ca */ /* 0x000fe200000e0000 */
[----:B------:R-:W-:Y:S01]  /*a460*/  UIADD3 UR10, UR26, 0x40, URZ ;  /* 0x000000401a0a7890 */ /* 0x000fe2000fffe03f */
[----:B------:R-:W-:Y:S01]  /*a470*/  UMOV UR7, 0x10000000 ;  /* 0x1000000000077882 */ /* 0x000fe20000000000 */
[----:B------:R-:W-:-:S02]  /*a480*/  UMOV UR17, UR25 ;  /* 0x0000001900117c82 */ /* 0x000fc40008000000 */
[----:B------:R-:W-:Y:S02]  /*a490*/  UIADD3 UR24, UR24, 0x800, URZ ;  /* 0x0000080018187890 */ /* 0x000fe4000fffe03f */
[----:B------:R-:W-:Y:S02]  /*a4a0*/  UIADD3 UR16, UR8, 0x10800, URZ ;  /* 0x0001080008107890 */ /* 0x000fe4000fffe03f */
[----:B------:R-:W-:Y:S01]  /*a4b0*/  UIADD3 UR8, UR8, 0x14800, URZ ;  /* 0x0001480008087890 */ /* 0x000fe2000fffe03f */
[----:B------:R-:W-:Y:S01]  /*a4c0*/  UMOV UR18, UR26 ;  /* 0x0000001a00127c82 */ /* 0x000fe20008000000 */
[----:B------:R-:W-:Y:S01]  /*a4d0*/  UMOV UR20, UR28 ;  /* 0x0000001c00147c82 */ /* 0x000fe20008000000 */
[----:B------:R-:W-:Y:S02]  /*a4e0*/  UMOV UR9, UR25 ;  /* 0x0000001900097c82 */ /* 0x000fe40008000000 */
[----:B------:R0:W-:Y:S01]  /*a4f0*/  UTMALDG.3D [UR24], [UR4], desc[UR6] ;  /* 0x00000618040075b4 */ /* 0x0001e20008011000 */
[----:B------:R-:W-:Y:S01]  /*a500*/  UMOV UR12, UR28 ;  /* 0x0000001c000c7c82 */ /* 0x000fe20008000000 */
[----:B------:R-:W-:Y:S01]  /*a510*/  UMOV UR11, UR19 ;  /* 0x00000013000b7c82 */ /* 0x000fe20008000000 */
[----:B------:R0:W-:Y:S01]  /*a520*/  UTMALDG.3D [UR16], [UR14], desc[UR6] ;  /* 0x000006100e0075b4 */ /* 0x0001e20008011000 */
[----:B------:R0:W-:Y:S02]  /*a530*/  UTMALDG.3D [UR8], [UR14], desc[UR6] ;  /* 0x000006080e0075b4 */ /* 0x0001e40008011000 */
[----:B0-----:R-:W-:Y:S01]  /*a540*/  NOP ;  /* 0x0000000000007918 */ /* 0x001fe20000000000 */
.L_x_186:
[----:B------:R-:W-:Y:S05]  /*a550*/  BSYNC B1 ;  /* 0x0000000000017941 */ /* 0x000fea0003800000 */
.L_x_185:
[----:B------:R-:W-:Y:S02]  /*a560*/  VIADD R0, R0, 0xffffffff ;  /* 0xffffffff00007836 */ /* 0x000fe40000000000 */
[----:B------:R-:W-:Y:S02]  /*a570*/  VIADD R4, R4, 0x1 ;  /* 0x0000000104047836 */ /* 0x000fe40000000000 */
[----:B------:R-:W-:Y:S01]  /*a580*/  VIADD R7, R7, 0x80 ;  /* 0x0000008007077836 */ /* 0x000fe20000000000 */
[----:B------:R-:W-:Y:S02]  /*a590*/  ISETP.GT.AND P1, PT, R0, 0x1, PT ;  /* 0x000000010000780c */ /* 0x000fe40003f24270 */
[----:B------:R-:W-:-:S04]  /*a5a0*/  ISETP.NE.AND P0, PT, R4, 0x4, PT ;  /* 0x000000040400780c */ /* 0x000fc80003f05270 */
[----:B------:R-:W-:Y:S02]  /*a5b0*/  SEL R6, RZ, 0x1, P0 ;  /* 0x00000001ff067807 */ /* 0x000fe40000000000 */
[----:B------:R-:W-:Y:S02]  /*a5c0*/  SEL R4, R4, RZ, P0 ;  /* 0x000000ff04047207 */ /* 0x000fe40000000000 */
[----:B------:R-:W-:-:S03]  /*a5d0*/  LOP3.LUT R3, R3, R6, RZ, 0x3c, !PT ;  /* 0x0000000603037212 */ /* 0x000fc600078e3cff */
[----:B------:R-:W-:Y:S05]  /*a5e0*/  @P1 BRA `(.L_x_187) ;  /* 0xfffffffc00041947 */ /* 0x000fea000383ffff */
[----:B------:R-:W-:Y:S05]  /*a5f0*/  BSYNC B0 ;  /* 0x0000000000007941 */ /* 0x000fea0003800000 */
.L_x_178:
[----:B------:R-:W-:Y:S01]  /*a600*/  LOP3.LUT P0, RZ, R23, 0xff, RZ, 0xc0, !PT ;  /* 0x000000ff17ff7812 */ /* 0x000fe2000780c0ff */
[----:B------:R-:W-:Y:S01]  /*a610*/  IMAD.IADD R27, R24, 0x1, R27 ;  /* 0x00000001181b7824 */ /* 0x000fe200078e021b */
[----:B------:R-:W-:Y:S01]  /*a620*/  IADD3 R16, P2, R16, UR38, RZ ;  /* 0x0000002610107c10 */ /* 0x000fe2000ff5e0ff */
[----:B------:R-:W-:Y:S01]  /*a630*/  ULDC.64 UR4, c[0x0][0x850] ;  /* 0x0002140000047ab9 */ /* 0x000fe20000000a00 */
[----:B------:R-:W-:Y:S01]  /*a640*/  BSSY B0, `(.L_x_188) ;  /* 0x0000068000007945 */ /* 0x000fe20003800000 */
[----:B------:R-:W-:Y:S01]  /*a650*/  IMAD.MOV.U32 R30, RZ, RZ, -0x1 ;  /* 0xffffffffff1e7424 */ /* 0x000fe200078e00ff */
[----:B------:R-:W-:Y:S01]  /*a660*/  SHF.R.U32.HI R0, RZ, 0x2, R27 ;  /* 0x00000002ff007819 */ /* 0x000fe2000001161b */
[----:B------:R-:W-:Y:S01]  /*a670*/  IMAD.MOV.U32 R29, RZ, RZ, -0x1 ;  /* 0xffffffffff1d7424 */ /* 0x000fe200078e00ff */
[----:B------:R-:W-:Y:S01]  /*a680*/  IADD3.X R17, R17, UR42, RZ, P2, !PT ;  /* 0x0000002a11117c10 */ /* 0x000fe200097fe4ff */
[----:B------:R-:W-:Y:S01]  /*a690*/  IMAD.MOV.U32 R28, RZ, RZ, -0x1 ;  /* 0xffffffffff1c7424 */ /* 0x000fe200078e00ff */
[----:B------:R-:W-:-:S02]  /*a6a0*/  ISETP.GE.U32.AND P2, PT, R16, UR4, PT ;  /* 0x0000000410007c0c */ /* 0x000fc4000bf46070 */
[----:B------:R-:W-:Y:S01]  /*a6b0*/  LOP3.LUT R0, R0, 0x1, RZ, 0xc0, !PT ;  /* 0x0000000100007812 */ /* 0x000fe200078ec0ff */
[----:B------:R0:W-:Y:S01]  /*a6c0*/  @P0 SYNCS.ARRIVE.TRANS64.A1T0 RZ, [R19+URZ+0x58], RZ ;  /* 0x000058ff13ff09a7 */ /* 0x0001e2000810003f */
[----:B------:R-:W-:Y:S02]  /*a6d0*/  ISETP.GT.U32.AND P0, PT, R27, 0x3, PT ;  /* 0x000000031b00780c */ /* 0x000fe40003f04070 */
[----:B------:R-:W-:Y:S02]  /*a6e0*/  ISETP.NE.U32.AND P1, PT, R0, 0x1, PT ;  /* 0x000000010000780c */ /* 0x000fe40003f25070 */
[C---:B------:R-:W-:Y:S02]  /*a6f0*/  ISETP.LT.U32.AND P0, PT, R24.reuse, 0x4, P0 ;  /* 0x000000041800780c */ /* 0x040fe40000701070 */
[----:B------:R-:W-:Y:S02]  /*a700*/  ISETP.GT.U32.AND P1, PT, R24, 0x3, !P1 ;  /* 0x000000031800780c */ /* 0x000fe40004f24070 */
[----:B------:R-:W-:-:S02]  /*a710*/  SEL R3, RZ, 0x1, !P0 ;  /* 0x00000001ff037807 */ /* 0x000fc40004000000 */
[----:B------:R-:W-:Y:S02]  /*a720*/  ISETP.GE.U32.AND.EX P0, PT, R17, UR5, PT, P2 ;  /* 0x0000000511007c0c */ /* 0x000fe4000bf06120 */
[----:B------:R-:W-:Y:S02]  /*a730*/  SEL R0, RZ, 0x1, !P1 ;  /* 0x00000001ff007807 */ /* 0x000fe40004800000 */
[----:B------:R-:W-:Y:S02]  /*a740*/  LOP3.LUT R27, R27, 0x3, RZ, 0xc0, !PT ;  /* 0x000000031b1b7812 */ /* 0x000fe400078ec0ff */
[----:B------:R-:W-:Y:S02]  /*a750*/  LOP3.LUT R26, R0, R26, R3, 0x96, !PT ;  /* 0x0000001a001a7212 */ /* 0x000fe400078e9603 */
[----:B------:R-:W-:Y:S02]  /*a760*/  PRMT R0, RZ, 0x7610, R0 ;  /* 0x00007610ff007816 */ /* 0x000fe40000000000 */
[----:B------:R-:W-:-:S03]  /*a770*/  PRMT R23, RZ, 0x7610, R23 ;  /* 0x00007610ff177816 */ /* 0x000fc60000000017 */
[----:B0-----:R-:W-:Y:S05]  /*a780*/  @P0 BRA `(.L_x_189) ;  /* 0x00000004004c0947 */ /* 0x001fea0003800000 */
[----:B------:R-:W-:Y:S01]  /*a790*/  ULDC.64 UR4, c[0x0][0x828] ;  /* 0x00020a0000047ab9 */ /* 0x000fe20000000a00 */
[----:B------:R-:W0:Y:S01]  /*a7a0*/  S2R R10, SR_CTAID.X ;  /* 0x00000000000a7919 */ /* 0x000e220000002500 */
[----:B------:R-:W-:Y:S01]  /*a7b0*/  ISETP.NE.U32.AND P0, PT, RZ, UR4, PT ;  /* 0x00000004ff007c0c */ /* 0x000fe2000bf05070 */
[----:B------:R-:W-:Y:S01]  /*a7c0*/  ULDC UR7, c[0x0][0x830] ;  /* 0x00020c0000077ab9 */ /* 0x000fe20000000800 */
[----:B------:R-:W-:Y:S01]  /*a7d0*/  IMAD.MOV.U32 R4, RZ, RZ, R16 ;  /* 0x000000ffff047224 */ /* 0x000fe200078e0010 */
[----:B------:R-:W1:Y:S01]  /*a7e0*/  S2R R0, SR_CTAID.Y ;  /* 0x0000000000007919 */ /* 0x000e620000002600 */
[----:B------:R-:W-:Y:S01]  /*a7f0*/  ISETP.NE.AND.EX P0, PT, RZ, UR5, PT, P0 ;  /* 0x00000005ff007c0c */ /* 0x000fe2000bf05300 */
[----:B------:R-:W-:-:S12]  /*a800*/  IMAD.MOV.U32 R5, RZ, RZ, R17 ;  /* 0x000000ffff057224 */ /* 0x000fd800078e0011 */
[----:B------:R-:W-:Y:S05]  /*a810*/  @!P0 BRA `(.L_x_190) ;  /* 0x0000000000288947 */ /* 0x000fea0003800000 */
[----:B------:R-:W-:Y:S02]  /*a820*/  ULDC UR6, c[0x0][0x834] ;  /* 0x00020d0000067ab9 */ /* 0x000fe40000000800 */
[----:B------:R-:W-:-:S05]  /*a830*/  IADD3 R9, P0, R16, UR6, RZ ;  /* 0x0000000610097c10 */ /* 0x000fca000ff1e0ff */
[----:B------:R-:W-:-:S04]  /*a840*/  IMAD.X R3, RZ, RZ, R17, P0 ;  /* 0x000000ffff037224 */ /* 0x000fc800000e0611 */
[----:B------:R-:W-:-:S04]  /*a850*/  IMAD.WIDE.U32 R6, R3, UR4, RZ ;  /* 0x0000000403067c25 */ /* 0x000fc8000f8e00ff */
[----:B------:R-:W-:-:S04]  /*a860*/  IMAD.WIDE.U32 R6, P0, R9, UR5, R6 ;  /* 0x0000000509067c25 */ /* 0x000fc8000f800006 */
[----:B------:R-:W-:-:S04]  /*a870*/  IMAD.WIDE.U32 R8, R9, UR4, RZ ;  /* 0x0000000409087c25 */ /* 0x000fc8000f8e00ff */
[----:B------:R-:W-:Y:S01]  /*a880*/  IMAD.X R5, RZ, RZ, RZ, P0 ;  /* 0x000000ffff057224 */ /* 0x000fe200000e06ff */
[----:B------:R-:W-:Y:S01]  /*a890*/  IADD3 RZ, P0, R9, R6, RZ ;  /* 0x0000000609ff7210 */ /* 0x000fe20007f1e0ff */
[----:B------:R-:W-:-:S04]  /*a8a0*/  IMAD.MOV.U32 R4, RZ, RZ, R7 ;  /* 0x000000ffff047224 */ /* 0x000fc800078e0007 */
[----:B------:R-:W-:-:S08]  /*a8b0*/  IMAD.WIDE.U32.X R4, R3, UR5, R4, P0 ;  /* 0x0000000503047c25 */ /* 0x000fd000080e0404 */
.L_x_190:
[--C-:B------:R-:W-:Y:S01]  /*a8c0*/  SHF.R.U64 R28, R4, UR7, R5.reuse ;  /* 0x00000007041c7c19 */ /* 0x100fe20008001205 */
[----:B------:R-:W-:Y:S01]  /*a8d0*/  ULDC.64 UR4, c[0x0][0x820] ;  /* 0x0002080000047ab9 */ /* 0x000fe20000000a00 */
[----:B------:R-:W-:Y:S01]  /*a8e0*/  SHF.R.U32.HI R3, RZ, UR7, R5 ;  /* 0x00000007ff037c19 */ /* 0x000fe20008011605 */
[----:B------:R-:W2:Y:S01]  /*a8f0*/  LDC R15, c[0x0][0x144] ;  /* 0x00005100ff0f7b82 */ /* 0x000ea20000000800 */
[----:B------:R-:W-:Y:S01]  /*a900*/  IADD3 R6, P0, RZ, -R28, RZ ;  /* 0x8000001cff067210 */ /* 0x000fe20007f1e0ff */
[----:B------:R-:W-:Y:S01]  /*a910*/  ULDC.64 UR8, c[0x0][0x840] ;  /* 0x0002100000087ab9 */ /* 0x000fe20000000a00 */
[----:B0-----:R-:W-:Y:S01]  /*a920*/  I2FP.F32.U32 R7, R10 ;  /* 0x0000000a00077245 */ /* 0x001fe20000201000 */
[----:B------:R-:W-:Y:S02]  /*a930*/  ULDC UR6, c[0x0][0x808] ;  /* 0x0002020000067ab9 */ /* 0x000fe40000000800 */
[----:B------:R-:W-:Y:S01]  /*a940*/  IMAD.X R3, RZ, RZ, ~R3, P0 ;  /* 0x000000ffff037224 */ /* 0x000fe200000e0e03 */
[----:B------:R-:W-:Y:S01]  /*a950*/  ISETP.NE.U32.AND P0, PT, RZ, UR8, PT ;  /* 0x00000008ff007c0c */ /* 0x000fe2000bf05070 */
[----:B------:R-:W-:Y:S01]  /*a960*/  IMAD.WIDE.U32 R4, R6, UR4, R16 ;  /* 0x0000000406047c25 */ /* 0x000fe2000f8e0010 */
[----:B------:R-:W0:Y:S02]  /*a970*/  LDC R9, c[0x0][0x148] ;  /* 0x00005200ff097b82 */ /* 0x000e240000000800 */
[----:B------:R-:W-:Y:S01]  /*a980*/  ISETP.NE.AND.EX P0, PT, RZ, UR9, PT, P0 ;  /* 0x00000009ff007c0c */ /* 0x000fe2000bf05300 */
[----:B------:R-:W-:Y:S01]  /*a990*/  IMAD R3, R3, UR4, RZ ;  /* 0x0000000403037c24 */ /* 0x000fe2000f8e02ff */
[----:B------:R-:W-:-:S02]  /*a9a0*/  ULDC UR4, c[0x0][0x150] ;  /* 0x0000540000047ab9 */ /* 0x000fc40000000800 */
[----:B------:R-:W-:Y:S01]  /*a9b0*/  FMUL R7, R7, UR4 ;  /* 0x0000000407077c20 */ /* 0x000fe20008400000 */
[----:B------:R-:W-:Y:S01]  /*a9c0*/  IMAD R3, R6, UR5, R3 ;  /* 0x0000000506037c24 */ /* 0x000fe2000f8e0203 */
[----:B------:R-:W-:Y:S01]  /*a9d0*/  ULDC UR4, c[0x0][0x818] ;  /* 0x0002060000047ab9 */ /* 0x000fe20000000800 */
[----:B------:R-:W-:Y:S02]  /*a9e0*/  ULDC UR5, c[0x0][0x154] ;  /* 0x0000550000057ab9 */ /* 0x000fe40000000800 */
[----:B------:R-:W-:Y:S01]  /*a9f0*/  IMAD.IADD R5, R5, 0x1, R3 ;  /* 0x0000000105057824 */ /* 0x000fe200078e0203 */
[----:B------:R-:W3:Y:S04]  /*aa00*/  F2I.U32.TRUNC.NTZ R7, R7 ;  /* 0x0000000700077305 */ /* 0x000ee8000020f000 */
[----:B------:R-:W-:-:S02]  /*aa10*/  SHF.R.U64 R3, R4, UR4, R5 ;  /* 0x0000000404037c19 */ /* 0x000fc40008001205 */
[----:B-1----:R-:W-:-:S05]  /*aa20*/  I2FP.F32.U32 R4, R0 ;  /* 0x0000000000047245 */ /* 0x002fca0000201000 */
[----:B------:R-:W-:Y:S01]  /*aa30*/  FMUL R12, R4, UR5 ;  /* 0x00000005040c7c20 */ /* 0x000fe20008400000 */
[----:B------:R-:W-:Y:S01]  /*aa40*/  SHF.R.U32.HI R4, RZ, UR4, R5 ;  /* 0x00000004ff047c19 */ /* 0x000fe20008011605 */
[----:B------:R-:W-:Y:S01]  /*aa50*/  ULDC UR4, c[0x0][0x858] ;  /* 0x0002160000047ab9 */ /* 0x000fe20000000800 */
[----:B---3--:R-:W-:Y:S02]  /*aa60*/  IMAD.MOV R7, RZ, RZ, -R7 ;  /* 0x000000ffff077224 */ /* 0x008fe400078e0a07 */
[--C-:B------:R-:W-:Y:S01]  /*aa70*/  SHF.R.U64 R11, R3, UR6, R4.reuse ;  /* 0x00000006030b7c19 */ /* 0x100fe20008001204 */
[----:B------:R-:W1:Y:S01]  /*aa80*/  F2I.U32.TRUNC.NTZ R12, R12 ;  /* 0x0000000c000c7305 */ /* 0x000e62000020f000 */
[----:B------:R-:W-:Y:S01]  /*aa90*/  SHF.R.U32.HI R4, RZ, UR6, R4 ;  /* 0x00000006ff047c19 */ /* 0x000fe20008011604 */
[----:B--2---:R-:W-:-:S03]  /*aaa0*/  IMAD R10, R15, R7, R10 ;  /* 0x000000070f0a7224 */ /* 0x004fc600078e020a */
[--C-:B------:R-:W-:Y:S02]  /*aab0*/  SHF.R.U64 R8, R11, UR4, R4.reuse ;  /* 0x000000040b087c19 */ /* 0x100fe40008001204 */
[----:B------:R-:W-:-:S03]  /*aac0*/  SHF.R.U32.HI R13, RZ, UR4, R4 ;  /* 0x00000004ff0d7c19 */ /* 0x000fc60008011604 */
[----:B------:R-:W-:Y:S02]  /*aad0*/  IMAD.MOV.U32 R4, RZ, RZ, R8 ;  /* 0x000000ffff047224 */ /* 0x000fe400078e0008 */
[----:B------:R-:W-:Y:S01]  /*aae0*/  IMAD.MOV.U32 R5, RZ, RZ, R13 ;  /* 0x000000ffff057224 */ /* 0x000fe200078e000d */
[----:B01----:R-:W-:Y:S06]  /*aaf0*/  @!P0 BRA `(.L_x_191) ;  /* 0x0000000000288947 */ /* 0x003fec0003800000 */
[----:B------:R-:W-:Y:S02]  /*ab00*/  ULDC UR4, c[0x0][0x84c] ;  /* 0x0002130000047ab9 */ /* 0x000fe40000000800 */
[----:B------:R-:W-:-:S05]  /*ab10*/  IADD3 R5, P0, R8, UR4, RZ ;  /* 0x0000000408057c10 */ /* 0x000fca000ff1e0ff */
[----:B------:R-:W-:-:S04]  /*ab20*/  IMAD.X R13, RZ, RZ, R13, P0 ;  /* 0x000000ffff0d7224 */ /* 0x000fc800000e060d */
[----:B------:R-:W-:-:S04]  /*ab30*/  IMAD.WIDE.U32 R6, R13, UR8, RZ ;  /* 0x000000080d067c25 */ /* 0x000fc8000f8e00ff */
[----:B------:R-:W-:-:S04]  /*ab40*/  IMAD.WIDE.U32 R6, P0, R5, UR9, R6 ;  /* 0x0000000905067c25 */ /* 0x000fc8000f800006 */
[----:B------:R-:W-:-:S04]  /*ab50*/  IMAD.WIDE.U32 R4, R5, UR8, RZ ;  /* 0x0000000805047c25 */ /* 0x000fc8000f8e00ff */
[----:B------:R-:W-:Y:S01]  /*ab60*/  IMAD.MOV.U32 R4, RZ, RZ, R7 ;  /* 0x000000ffff047224 */ /* 0x000fe200078e0007 */
[----:B------:R-:W-:Y:S01]  /*ab70*/  IADD3 RZ, P1, R5, R6, RZ ;  /* 0x0000000605ff7210 */ /* 0x000fe20007f3e0ff */
[----:B------:R-:W-:-:S04]  /*ab80*/  IMAD.X R5, RZ, RZ, RZ, P0 ;  /* 0x000000ffff057224 */ /* 0x000fc800000e06ff */
[----:B------:R-:W-:-:S08]  /*ab90*/  IMAD.WIDE.U32.X R4, R13, UR9, R4, P1 ;  /* 0x000000090d047c25 */ /* 0x000fd000088e0404 */
.L_x_191:
[----:B------:R-:W-:Y:S01]  /*aba0*/  ISETP.NE.AND P0, PT, R2, 0x1, PT ;  /* 0x000000010200780c */ /* 0x000fe20003f05270 */
[----:B------:R-:W-:Y:S01]  /*abb0*/  ULDC UR4, c[0x0][0x848] ;  /* 0x0002120000047ab9 */ /* 0x000fe20000000800 */
[----:B------:R-:W-:Y:S01]  /*abc0*/  LOP3.LUT R11, R11, UR43, RZ, 0xc0, !PT ;  /* 0x0000002b0b0b7c12 */ /* 0x000fe2000f8ec0ff */
[----:B------:R-:W-:Y:S01]  /*abd0*/  IMAD.MOV R12, RZ, RZ, -R12 ;  /* 0x000000ffff0c7224 */ /* 0x000fe200078e0a0c */
[----:B------:R-:W-:Y:S01]  /*abe0*/  SHF.R.U64 R4, R4, UR4, R5 ;  /* 0x0000000404047c19 */ /* 0x000fe20008001205 */
[----:B------:R-:W-:Y:S01]  /*abf0*/  ULDC UR4, c[0x0][0x838] ;  /* 0x00020e0000047ab9 */ /* 0x000fe20000000800 */
[----:B------:R-:W-:Y:S01]  /*ac00*/  LOP3.LUT R3, R3, UR40, RZ, 0xc0, !PT ;  /* 0x0000002803037c12 */ /* 0x000fe2000f8ec0ff */
[----:B------:R-:W-:Y:S02]  /*ac10*/  ULDC UR5, c[0x0][0x810] ;  /* 0x0002040000057ab9 */ /* 0x000fe40000000800 */
[----:B------:R-:W-:Y:S02]  /*ac20*/  IMAD.MOV R5, RZ, RZ, -R4 ;  /* 0x000000ffff057224 */ /* 0x000fe400078e0a04 */
[----:B------:R-:W-:-:S02]  /*ac30*/  IMAD R11, R4, UR41, R11 ;  /* 0x00000029040b7c24 */ /* 0x000fc4000f8e020b */
[----:B------:R-:W-:Y:S02]  /*ac40*/  @P0 IMAD R10, R9, R12, R0 ;  /* 0x0000000c090a0224 */ /* 0x000fe400078e0200 */
[----:B------:R-:W-:Y:S01]  /*ac50*/  IMAD R8, R5, UR4, R8 ;  /* 0x0000000405087c24 */ /* 0x000fe2000f8e0208 */
[----:B------:R-:W-:Y:S01]  /*ac60*/  ULDC UR4, c[0x0][0x800] ;  /* 0x0002000000047ab9 */ /* 0x000fe20000000800 */
[----:B------:R-:W-:Y:S02]  /*ac70*/  IMAD R10, R11, UR5, R10 ;  /* 0x000000050b0a7c24 */ /* 0x000fe4000f8e020a */
[----:B------:R-:W-:Y:S02]  /*ac80*/  IMAD R3, R8, UR4, R3 ;  /* 0x0000000408037c24 */ /* 0x000fe4000f8e0203 */
[----:B------:R-:W-:-:S03]  /*ac90*/  IMAD.MOV.U32 R0, RZ, RZ, 0x1 ;  /* 0x00000001ff007424 */ /* 0x000fc600078e00ff */
[----:B------:R-:W-:Y:S02]  /*aca0*/  SEL R29, R3, R10, !P0 ;  /* 0x0000000a031d7207 */ /* 0x000fe40004000000 */
[----:B------:R-:W-:-:S07]  /*acb0*/  SEL R30, R10, R3, !P0 ;  /* 0x000000030a1e7207 */ /* 0x000fce0004000000 */
.L_x_189:
[----:B------:R-:W-:Y:S05]  /*acc0*/  BSYNC B0 ;  /* 0x0000000000007941 */ /* 0x000fea0003800000 */
.L_x_188:
[----:B------:R-:W-:-:S13]  /*acd0*/  LOP3.LUT P0, RZ, R0, 0xff, RZ, 0xc0, !PT ;  /* 0x000000ff00ff7812 */ /* 0x000fda000780c0ff */
[----:B------:R-:W-:Y:S05]  /*ace0*/  @P0 BRA `(.L_x_192) ;  /* 0xfffffff000780947 */ /* 0x000fea000383ffff */
[----:B------:R-:W-:Y:S05]  /*acf0*/  BSYNC B6 ;  /* 0x0000000000067941 */ /* 0x000fea0003800000 */
.L_x_175:
[----:B------:R-:W-:-:S03]  /*ad00*/  UMOV UR4, 0xffffffff ;  /* 0xffffffff00047882 */ /* 0x000fc60000000000 */
[----:B------:R-:W-:Y:S05]  /*ad10*/  BRA.DIV UR4, `(.L_x_193) ;  /* 0x0000000604487947 */ /* 0x000fea000b800000 */
[----:B------:R-:W-:-:S13]  /*ad20*/  ELECT P6, URZ, PT ;  /* 0x00000000003f782f */ /* 0x000fda00038c0000 */
.L_x_209:
[----:B------:R-:W-:Y:S04]  /*ad30*/  BSSY B0, `(.L_x_194) ;  /* 0x000002b000007945 */ /* 0x000fe80003800000 */
[----:B------:R-:W-:Y:S05]  /*ad40*/  @!P6 BRA `(.L_x_195) ;  /* 0x0000000000a4e947 */ /* 0x000fea0003800000 */
[----:B------:R-:W-:-:S04]  /*ad50*/  LOP3.LUT R18, R18, 0x2, RZ, 0xfc, !PT ;  /* 0x0000000212127812 */ /* 0x000fc800078efcff */
[----:B------:R-:W-:-:S13]  /*ad60*/  ISETP.NE.AND P0, PT, R18, 0x3, PT ;  /* 0x000000031200780c */ /* 0x000fda0003f05270 */
[----:B------:R-:W-:Y:S05]  /*ad70*/  @!P0 BRA `(.L_x_196) ;  /* 0x0000000000048947 */ /* 0x000fea0003800000 */
[----:B------:R-:W-:Y:S01]  /*ad80*/  BPT.TRAP 0x1 ;  /* 0x000000040000795c */ /* 0x000fe20000300000 */
.L_x_196:
[----:B------:R-:W0:Y:S01]  /*ad90*/  S2R R3, SR_CgaCtaId ;  /* 0x0000000000037919 */ /* 0x000e220000008800 */
[----:B------:R-:W-:Y:S02]  /*ada0*/  MOV R0, 0x400 ;  /* 0x0000040000007802 */ /* 0x000fe40000000f00 */
[----:B------:R-:W-:Y:S02]  /*adb0*/  SHF.L.U32 R2, R26, 0x1f, RZ ;  /* 0x0000001f1a027819 */ /* 0x000fe400000006ff */
[----:B0-----:R-:W-:-:S05]  /*adc0*/  LEA R0, R3, R0, 0x18 ;  /* 0x0000000003007211 */ /* 0x001fca00078ec0ff */
[----:B------:R-:W-:-:S04]  /*add0*/  VIADD R0, R0, 0x20 ;  /* 0x0000002000007836 */ /* 0x000fc80000000000 */
[C---:B------:R-:W-:Y:S02]  /*ade0*/  IMAD R5, R27.reuse, 0x8, R0 ;  /* 0x000000081b057824 */ /* 0x040fe400078e0200 */
[----:B------:R-:W-:Y:S02]  /*adf0*/  VIADD R27, R27, 0x1 ;  /* 0x000000011b1b7836 */ /* 0x000fe40000000000 */
[----:B------:R-:W0:Y:S03]  /*ae00*/  SYNCS.PHASECHK.TRANS64.TRYWAIT P0, [R5+URZ], R2 ;  /* 0x00000002050075a7 */ /* 0x000e26000800017f */
[----:B------:R-:W-:-:S04]  /*ae10*/  ISETP.NE.AND P1, PT, R27, 0x4, PT ;  /* 0x000000041b00780c */ /* 0x000fc80003f25270 */
[----:B------:R-:W-:Y:S02]  /*ae20*/  SEL R3, RZ, 0x1, P1 ;  /* 0x00000001ff037807 */ /* 0x000fe40000800000 */
[----:B------:R-:W-:Y:S02]  /*ae30*/  SEL R27, R27, RZ, P1 ;  /* 0x000000ff1b1b7207 */ /* 0x000fe40000800000 */
[----:B------:R-:W-:-:S03]  /*ae40*/  LOP3.LUT R26, R26, R3, RZ, 0x3c, !PT ;  /* 0x000000031a1a7212 */ /* 0x000fc600078e3cff */
[----:B------:R-:W-:Y:S01]  /*ae50*/  IMAD R7, R27, 0x8, R0 ;  /* 0x000000081b077824 */ /* 0x000fe200078e0200 */
[----:B------:R-:W-:Y:S01]  /*ae60*/  SHF.L.U32 R4, R26, 0x1f, RZ ;  /* 0x0000001f1a047819 */ /* 0x000fe200000006ff */
[----:B0-----:R-:W-:Y:S06]  /*ae70*/  @!P0 BRA `(.L_x_197) ;  /* 0x0000000400108947 */ /* 0x001fec0003800000 */
.L_x_210:
[----:B------:R-:W1:Y:S01]  /*ae80*/  SYNCS.PHASECHK.TRANS64.TRYWAIT P0, [R7+URZ], R4 ;  /* 0x00000004070075a7 */ /* 0x000e62000800017f */
[----:B0-----:R-:W-:-:S05]  /*ae90*/  VIADD R2, R27, 0x1 ;  /* 0x000000011b027836 */ /* 0x001fca0000000000 */
[----:B------:R-:W-:-:S04]  /*aea0*/  ISETP.NE.AND P1, PT, R2, 0x4, PT ;  /* 0x000000040200780c */ /* 0x000fc80003f25270 */
[----:B------:R-:W-:Y:S02]  /*aeb0*/  SEL R3, RZ, 0x1, P1 ;  /* 0x00000001ff037807 */ /* 0x000fe40000800000 */
[----:B------:R-:W-:Y:S02]  /*aec0*/  SEL R9, R2, RZ, P1 ;  /* 0x000000ff02097207 */ /* 0x000fe40000800000 */
[----:B------:R-:W-:-:S03]  /*aed0*/  LOP3.LUT R11, R26, R3, RZ, 0x3c, !PT ;  /* 0x000000031a0b7212 */ /* 0x000fc600078e3cff */
[----:B------:R-:W-:Y:S01]  /*aee0*/  IMAD R6, R9, 0x8, R0 ;  /* 0x0000000809067824 */ /* 0x000fe200078e0200 */
[----:B------:R-:W-:Y:S01]  /*aef0*/  SHF.L.U32 R5, R11, 0x1f, RZ ;  /* 0x0000001f0b057819 */ /* 0x000fe200000006ff */
[----:B-1----:R-:W-:Y:S06]  /*af00*/  @!P0 BRA `(.L_x_198) ;  /* 0x0000000400008947 */ /* 0x002fec0003800000 */
.L_x_211:
[----:B------:R-:W1:Y:S01]  /*af10*/  SYNCS.PHASECHK.TRANS64.TRYWAIT P0, [R6+URZ], R5 ;  /* 0x00000005060075a7 */ /* 0x000e62000800017f */
[----:B------:R-:W-:-:S05]  /*af20*/  VIADD R2, R9, 0x1 ;  /* 0x0000000109027836 */ /* 0x000fca0000000000 */
[----:B------:R-:W-:-:S04]  /*af30*/  ISETP.NE.AND P1, PT, R2, 0x4, PT ;  /* 0x000000040200780c */ /* 0x000fc80003f25270 */
[----:B0-----:R-:W-:Y:S02]  /*af40*/  SEL R4, RZ, 0x1, P1 ;  /* 0x00000001ff047807 */ /* 0x001fe40000800000 */
[----:B------:R-:W-:Y:S02]  /*af50*/  SEL R3, R2, RZ, P1 ;  /* 0x000000ff02037207 */ /* 0x000fe40000800000 */
[----:B------:R-:W-:Y:S01]  /*af60*/  LOP3.LUT R4, R11, R4, RZ, 0x3c, !PT ;  /* 0x000000040b047212 */ /* 0x000fe200078e3cff */
[----:B-1----:R-:W-:Y:S06]  /*af70*/  @!P0 BRA `(.L_x_199) ;  /* 0x0000000000f88947 */ /* 0x002fec0003800000 */
.L_x_212:
[----:B------:R-:W-:Y:S01]  /*af80*/  IMAD R3, R3, 0x8, R0 ;  /* 0x0000000803037824 */ /* 0x000fe200078e0200 */
[----:B------:R-:W-:-:S07]  /*af90*/  SHF.L.U32 R0, R4, 0x1f, RZ ;  /* 0x0000001f04007819 */ /* 0x000fce00000006ff */
.L_x_200:
[----:B-1----:R1:W2:Y:S02]  /*afa0*/  SYNCS.PHASECHK.TRANS64.TRYWAIT P0, [R3+URZ], R0 ;  /* 0x00000000030075a7 */ /* 0x0022a4000800017f */
[----:B--2---:R-:W-:Y:S05]  /*afb0*/  @!P0 NANOSLEEP.SYNCS 0x989680 ;  /* 0x009896800000895d */ /* 0x004fea0003900000 */
[----:B------:R-:W2:Y:S02]  /*afc0*/  @!P0 SYNCS.PHASECHK.TRANS64 P0, [R3+URZ], R0 ;  /* 0x00000000030085a7 */ /* 0x000ea4000800007f */
[----:B--2---:R-:W-:Y:S05]  /*afd0*/  @!P0 BRA `(.L_x_200) ;  /* 0xfffffffc00f08947 */ /* 0x004fea000383ffff */
.L_x_195:
[----:B------:R-:W-:Y:S05]  /*afe0*/  BSYNC B0 ;  /* 0x0000000000007941 */ /* 0x000fea0003800000 */
.L_x_194:
[----:B------:R-:W-:Y:S05]  /*aff0*/  EXIT ;  /* 0x000000000000794d */ /* 0x000fea0003800000 */
.L_x_14:
[----:B------:R-:W-:Y:S02]  /*b000*/  IMAD.MOV.U32 R13, RZ, RZ, R19 ;  /* 0x000000ffff0d7224 */ /* 0x000fe400078e0013 */
[----:B------:R-:W-:Y:S02]  /*b010*/  IMAD.MOV.U32 R12, RZ, RZ, RZ ;  /* 0x000000ffff0c7224 */ /* 0x000fe400078e00ff */
[----:B------:R-:W-:Y:S02]  /*b020*/  IMAD.MOV.U32 R11, RZ, RZ, 0x1f ;  /* 0x0000001fff0b7424 */ /* 0x000fe400078e00ff */
[----:B------:R-:W-:-:S07]  /*b030*/  IMAD.MOV.U32 R15, RZ, RZ, -0x1 ;  /* 0xffffffffff0f7424 */ /* 0x000fce00078e00ff */
[----:B-----5:R-:W-:Y:S05]  /*b040*/  WARPSYNC.COLLECTIVE R15, `(.L_x_201) ;  /* 0x000000000f087348 */ /* 0x020fea0003c00000 */
[----:B------:R0:W1:Y:S02]  /*b050*/  SHFL.IDX P6, R14, R13, R12, R11 ;  /* 0x0000000c0d0e7389 */ /* 0x00006400000c000b */
[----:B01---5:R-:W-:Y:S01]  /*b060*/  ENDCOLLECTIVE ;  /* 0x000000000000791b */ /* 0x023fe20003800000 */
.L_x_201:
[----:B------:R-:W-:Y:S05]  /*b070*/  BRA `(.L_x_202) ;  /* 0xffffff6000e87947 */ /* 0x000fea000383ffff */
.L_x_18:
[----:B-1----:R1:W2:Y:S02]  /*b080*/  SYNCS.PHASECHK.TRANS64.TRYWAIT P1, [R4+URZ], R3 ;  /* 0x00000003040075a7 */ /* 0x0022a4000802017f */
[----:B--2---:R-:W-:Y:S05]  /*b090*/  @!P1 NANOSLEEP.SYNCS 0x989680 ;  /* 0x009896800000995d */ /* 0x004fea0003900000 */
[----:B------:R-:W2:Y:S02]  /*b0a0*/  @!P1 SYNCS.PHASECHK.TRANS64 P1, [R4+URZ], R3 ;  /* 0x00000003040095a7 */ /* 0x000ea4000802007f */
[----:B--2---:R-:W-:Y:S05]  /*b0b0*/  @!P1 BRA `(.L_x_18) ;  /* 0xfffffffc00f09947 */ /* 0x004fea000383ffff */
[----:B------:R-:W-:Y:S05]  /*b0c0*/  BRA `(.L_x_17) ;  /* 0xffffff6400147947 */ /* 0x000fea000383ffff */
.L_x_23:
[----:B0-----:R0:W1:Y:S02]  /*b0d0*/  SYNCS.PHASECHK.TRANS64.TRYWAIT P1, [R5+URZ], R6 ;  /* 0x00000006050075a7 */ /* 0x001064000802017f */
[----:B-1----:R-:W-:Y:S05]  /*b0e0*/  @!P1 NANOSLEEP.SYNCS 0x989680 ;  /* 0x009896800000995d */ /* 0x002fea0003900000 */
[----:B------:R-:W1:Y:S02]  /*b0f0*/  @!P1 SYNCS.PHASECHK.TRANS64 P1, [R5+URZ], R6 ;  /* 0x00000006050095a7 */ /* 0x000e64000802007f */
[----:B-1----:R-:W-:Y:S05]  /*b100*/  @!P1 BRA `(.L_x_23) ;  /* 0xfffffffc00f09947 */ /* 0x002fea000383ffff */
[----:B------:R-:W-:Y:S05]  /*b110*/  BRA `(.L_x_22) ;  /* 0xffffff7400187947 */ /* 0x000fea000383ffff */
.L_x_32:
[----:B-1----:R1:W2:Y:S02]  /*b120*/  SYNCS.PHASECHK.TRANS64.TRYWAIT P1, [R7+URZ], R8 ;  /* 0x00000008070075a7 */ /* 0x0022a4000802017f */
[----:B--2---:R-:W-:Y:S05]  /*b130*/  @!P1 NANOSLEEP.SYNCS 0x989680 ;  /* 0x009896800000995d */ /* 0x004fea0003900000 */
[----:B------:R-:W2:Y:S02]  /*b140*/  @!P1 SYNCS.PHASECHK.TRANS64 P1, [R7+URZ], R8 ;  /* 0x00000008070095a7 */ /* 0x000ea4000802007f */
[----:B--2---:R-:W-:Y:S05]  /*b150*/  @!P1 BRA `(.L_x_32) ;  /* 0xfffffffc00f09947 */ /* 0x004fea000383ffff */
[----:B------:R-:W-:Y:S05]  /*b160*/  BRA `(.L_x_31) ;  /* 0xffffff8400787947 */ /* 0x000fea000383ffff */
.L_x_180:
[----:B0-----:R0:W2:Y:S02]  /*b170*/  SYNCS.PHASECHK.TRANS64.TRYWAIT P0, [R8+URZ+0x20], R5 ;  /* 0x00002005080075a7 */ /* 0x0010a4000800017f */
[----:B--2---:R-:W-:Y:S05]  /*b180*/  @!P0 NANOSLEEP.SYNCS 0x989680 ;  /* 0x009896800000895d */ /* 0x004fea0003900000 */
[----:B------:R-:W2:Y:S02]  /*b190*/  @!P0 SYNCS.PHASECHK.TRANS64 P0, [R8+URZ+0x20], R5 ;  /* 0x00002005080085a7 */ /* 0x000ea4000800007f */
[----:B--2---:R-:W-:Y:S05]  /*b1a0*/  @!P0 BRA `(.L_x_180) ;  /* 0xfffffffc00f08947 */ /* 0x004fea000383ffff */
[----:B------:R-:W-:Y:S05]  /*b1b0*/  BRA `(.L_x_203) ;  /* 0xfffffff0002c7947 */ /* 0x000fea000383ffff */
.L_x_184:
[----:B------:R-:W-:Y:S01]  /*b1c0*/  BSSY B1, `(.L_x_204) ;  /* 0x0000006000017945 */ /* 0x000fe20003800000 */
[----:B------:R-:W-:-:S07]  /*b1d0*/  IMAD.MOV.U32 R15, RZ, RZ, -0x1 ;  /* 0xffffffffff0f7424 */ /* 0x000fce00078e00ff */
[----:B------:R-:W-:Y:S05]  /*b1e0*/  WARPSYNC.COLLECTIVE R15, `(.L_x_205) ;  /* 0x000000000f0c7348 */ /* 0x000fea0003c00000 */
[----:B------:R-:W-:Y:S02]  /*b1f0*/  ELECT P6, UR62, PT ;  /* 0x00000000003e782f */ /* 0x000fe400038c0000 */
[----:B------:R-:W-:Y:S01]  /*b200*/  MOV R14, UR62 ;  /* 0x0000003e000e7c02 */ /* 0x000fe20008000f00 */
[----:B------:R-:W-:Y:S10]  /*b210*/  ENDCOLLECTIVE ;  /* 0x000000000000791b */ /* 0x000ff40003800000 */
.L_x_205:
[----:B------:R-:W-:Y:S05]  /*b220*/  BSYNC B1 ;  /* 0x0000000000017941 */ /* 0x000fea0003800000 */
.L_x_204:
[----:B------:R-:W-:Y:S05]  /*b230*/  BRA `(.L_x_206) ;  /* 0xfffffff000487947 */ /* 0x000fea000383ffff */
.L_x_193:
[----:B------:R-:W-:Y:S01]  /*b240*/  BSSY B0, `(.L_x_207) ;  /* 0x0000006000007945 */ /* 0x000fe20003800000 */
[----:B------:R-:W-:-:S07]  /*b250*/  IMAD.MOV.U32 R15, RZ, RZ, -0x1 ;  /* 0xffffffffff0f7424 */ /* 0x000fce00078e00ff */
[----:B------:R-:W-:Y:S05]  /*b260*/  WARPSYNC.COLLECTIVE R15, `(.L_x_208) ;  /* 0x000000000f0c7348 */ /* 0x000fea0003c00000 */
[----:B------:R-:W-:Y:S02]  /*b270*/  ELECT P6, UR62, PT ;  /* 0x00000000003e782f */ /* 0x000fe400038c0000 */
[----:B------:R-:W-:Y:S01]  /*b280*/  MOV R14, UR62 ;  /* 0x0000003e000e7c02 */ /* 0x000fe20008000f00 */
[----:B------:R-:W-:Y:S10]  /*b290*/  ENDCOLLECTIVE ;  /* 0x000000000000791b */ /* 0x000ff40003800000 */
.L_x_208:
[----:B------:R-:W-:Y:S05]  /*b2a0*/  BSYNC B0 ;  /* 0x0000000000007941 */ /* 0x000fea0003800000 */
.L_x_207:
[----:B------:R-:W-:Y:S05]  /*b2b0*/  BRA `(.L_x_209) ;  /* 0xfffffff8009c7947 */ /* 0x000fea000383ffff */
.L_x_197:
[----:B0-----:R0:W1:Y:S02]  /*b2c0*/  SYNCS.PHASECHK.TRANS64.TRYWAIT P0, [R5+URZ], R2 ;  /* 0x00000002050075a7 */ /* 0x001064000800017f */
[----:B-1----:R-:W-:Y:S05]  /*b2d0*/  @!P0 NANOSLEEP.SYNCS 0x989680 ;  /* 0x009896800000895d */ /* 0x002fea0003900000 */
[----:B------:R-:W1:Y:S02]  /*b2e0*/  @!P0 SYNCS.PHASECHK.TRANS64 P0, [R5+URZ], R2 ;  /* 0x00000002050085a7 */ /* 0x000e64000800007f */
[----:B-1----:R-:W-:Y:S05]  /*b2f0*/  @!P0 BRA `(.L_x_197) ;  /* 0xfffffffc00f08947 */ /* 0x002fea000383ffff */
[----:B------:R-:W-:Y:S05]  /*b300*/  BRA `(.L_x_210) ;  /* 0xfffffff800dc7947 */ /* 0x000fea000383ffff */
.L_x_198:
[----:B0-----:R0:W1:Y:S02]  /*b310*/  SYNCS.PHASECHK.TRANS64.TRYWAIT P0, [R7+URZ], R4 ;  /* 0x00000004070075a7 */ /* 0x001064000800017f */
[----:B-1----:R-:W-:Y:S05]  /*b320*/  @!P0 NANOSLEEP.SYNCS 0x989680 ;  /* 0x009896800000895d */ /* 0x002fea0003900000 */
[----:B------:R-:W1:Y:S02]  /*b330*/  @!P0 SYNCS.PHASECHK.TRANS64 P0, [R7+URZ], R4 ;  /* 0x00000004070085a7 */ /* 0x000e64000800007f */
[----:B-1----:R-:W-:Y:S05]  /*b340*/  @!P0 BRA `(.L_x_198) ;  /* 0xfffffffc00f08947 */ /* 0x002fea000383ffff */
[----:B------:R-:W-:Y:S05]  /*b350*/  BRA `(.L_x_211) ;  /* 0xfffffff800ec7947 */ /* 0x000fea000383ffff */
.L_x_199:
[----:B0-----:R0:W1:Y:S02]  /*b360*/  SYNCS.PHASECHK.TRANS64.TRYWAIT P0, [R6+URZ], R5 ;  /* 0x00000005060075a7 */ /* 0x001064000800017f */
[----:B-1----:R-:W-:Y:S05]  /*b370*/  @!P0 NANOSLEEP.SYNCS 0x989680 ;  /* 0x009896800000895d */ /* 0x002fea0003900000 */
[----:B------:R-:W1:Y:S02]  /*b380*/  @!P0 SYNCS.PHASECHK.TRANS64 P0, [R6+URZ], R5 ;  /* 0x00000005060085a7 */ /* 0x000e64000800007f */
[----:B-1----:R-:W-:Y:S05]  /*b390*/  @!P0 BRA `(.L_x_199) ;  /* 0xfffffffc00f08947 */ /* 0x002fea000383ffff */
[----:B------:R-:W-:Y:S05]  /*b3a0*/  BRA `(.L_x_212) ;  /* 0xfffffff800f47947 */ /* 0x000fea000383ffff */
.L_x_213:
[----:B------:R-:W-:-:S00]  /*b3b0*/  BRA `(.L_x_213) ;  /* 0xfffffffc00fc7947 */ /* 0x000fc0000383ffff */
[----:B------:R-:W-:-:S00]  /*b3c0*/  NOP ;  /* 0x0000000000007918 */ /* 0x000fc00000000000 */
        /* <DEDUP_REMOVED lines=11> */
.L_x_214:


//--------------------- .nv.global.init           --------------------------
	.section	.nv.global.init,"aw",@progbits
.nv.global.init:
	.type		$str$24,@object
	.size		$str$24,($str$25 - $str$24)
$str$24:
        /*0000*/ 	.byte	0x28, 0x61, 0x64, 0x64, 0x72, 0x65, 0x73, 0x73, 0x20, 0x26, 0x20, 0x6d, 0x61, 0x73, 0x6b, 0x29
        /*0010*/ 	.byte	0x20, 0x3d, 0x3d, 0x20, 0x30, 0x00
	.type		$str$25,@object
	.size		$str$25,(__unnamed_2 - $str$25)
$str$25:
        /*0016*/ 	.byte	0x2f, 0x74, 0x6d, 0x70, 0x2f, 0x63, 0x75, 0x74, 0x6c, 0x61, 0x73, 0x73, 0x5f, 0x73, 0x77, 0x65
        /*0026*/ 	.byte	0x65, 0x70, 0x5f, 0x73, 0x72, 0x63, 0x2f, 0x69, 0x6e, 0x63, 0x6c, 0x75, 0x64, 0x65, 0x2f, 0x63
        /*0036*/ 	.byte	0x75, 0x74, 0x65, 0x2f, 0x70, 0x6f, 0x69, 0x6e, 0x74, 0x65, 0x72, 0x5f, 0x66, 0x6c, 0x61, 0x67
        /*0046*/ 	.byte	0x67, 0x65, 0x64, 0x2e, 0x68, 0x70, 0x70, 0x00
	.type		__unnamed_2,@object
	.size		__unnamed_2,(__unnamed_1 - __unnamed_2)
__unnamed_2:
        /*004e*/ 	.byte	0x61, 0x75, 0x74, 0x6f, 0x20, 0x63, 0x75, 0x74, 0x65, 0x3a, 0x3a, 0x61, 0x73, 0x5f, 0x70, 0x6f
        /* <DEDUP_REMOVED lines=28> */
        /*021e*/ 	.byte	0x5d, 0x00
	.type		__unnamed_1,@object
	.size		__unnamed_1,(.L_0 - __unnamed_1)
__unnamed_1:
        /* <DEDUP_REMOVED lines=29> */
        /*03f0*/ 	.byte	0x20, 0x26, 0x5d, 0x00
.L_0:


//--------------------- .nv.shared._ZN7cutlass13device_kernelINS_4gemm6kernel13GemmUniversalIN4cute5tupleIJiiiiEEENS1_10collective13CollectiveMmaINS1_49MainloopSm90TmaGmmaRmemAWarpSpecializedMixedInputILi4ENS5_IJNS4_1CILi1EEESB_SB_EEENS1_35KernelTmaWarpSpecializedCooperativeEEENS5_IJNSA_ILi128EEESF_SF_EEENS5_IJNS_12float_e4m3_tEEEENS5_IJlSB_lEEENS_10bfloat16_tESJ_NS4_8TiledMMAINS4_8MMA_AtomIJNS4_4SM904GMMA28MMA_64x128x16_F32BF16BF16_RSILNSO_5MajorE0ELSQ_0ELNSO_7ScaleInE1ELSR_1EEEEEENS4_6LayoutINS5_IJNSA_ILi2EEESB_SB_EEENS5_IJSB_NSA_ILi0EEESX_EEEEENS5_IJNS4_10UnderscoreES10_S10_EEEEENS4_13SM90_TMA_LOADENS4_14ComposedLayoutINS4_7SwizzleILi3ELi4ELi3EEENS4_18smem_ptr_flag_bitsILi8EEENSU_INS5_IJNSA_ILi8EEESF_EEENS5_IJSF_SB_EEEEEEENS4_9Copy_AtomIJNS4_39AutoVectorizingCopyWithAssumedAlignmentILi128EEESH_EEENS4_8identityES13_NS14_IS16_NS17_ILi16EEENSU_INS5_IJS19_NSA_ILi64EEEEEENS5_IJS1K_SB_EEEEEEEvS1I_EENS_8epilogue10collective6detail29Sm90TmaWarpSpecializedAdapterINS1R_15DefaultEpilogueISH_SJ_SJ_NS1Q_6thread17LinearCombinationISH_Li1EffLNS1V_9ScaleType4KindE0ELNS_15FloatRoundStyleE2ESH_EENS1_15EpilogueDefaultEEEEEvvEEEEvNT_6ParamsE --------------------------
	.section	.nv.shared._ZN7cutlass13device_kernelINS_4gemm6kernel13GemmUniversalIN4cute5tupleIJiiiiEEENS1_10collective13CollectiveMmaINS1_49MainloopSm90TmaGmmaRmemAWarpSpecializedMixedInputILi4ENS5_IJNS4_1CILi1EEESB_SB_EEENS1_35KernelTmaWarpSpecializedCooperativeEEENS5_IJNSA_ILi128EEESF_SF_EEENS5_IJNS_12float_e4m3_tEEEENS5_IJlSB_lEEENS_10bfloat16_tESJ_NS4_8TiledMMAINS4_8MMA_AtomIJNS4_4SM904GMMA28MMA_64x128x16_F32BF16BF16_RSILNSO_5MajorE0ELSQ_0ELNSO_7ScaleInE1ELSR_1EEEEEENS4_6LayoutINS5_IJNSA_ILi2EEESB_SB_EEENS5_IJSB_NSA_ILi0EEESX_EEEEENS5_IJNS4_10UnderscoreES10_S10_EEEEENS4_13SM90_TMA_LOADENS4_14ComposedLayoutINS4_7SwizzleILi3ELi4ELi3EEENS4_18smem_ptr_flag_bitsILi8EEENSU_INS5_IJNSA_ILi8EEESF_EEENS5_IJSF_SB_EEEEEEENS4_9Copy_AtomIJNS4_39AutoVectorizingCopyWithAssumedAlignmentILi128EEESH_EEENS4_8identityES13_NS14_IS16_NS17_ILi16EEENSU_INS5_IJS19_NSA_ILi64EEEEEENS5_IJS1K_SB_EEEEEEEvS1I_EENS_8epilogue10collective6detail29Sm90TmaWarpSpecializedAdapterINS1R_15DefaultEpilogueISH_SJ_SJ_NS1Q_6thread17LinearCombinationISH_Li1EffLNS1V_9ScaleType4KindE0ELNS_15FloatRoundStyleE2ESH_EENS1_15EpilogueDefaultEEEEEvvEEEEvNT_6ParamsE,"aw",@nobits
	.sectionflags	@""
	.align	16
	.zero		1024


//--------------------- .nv.shared.reserved.0     --------------------------
	.section	.nv.shared.reserved.0,"aw",@nobits
	.weak		__nv_reservedSMEM_offset_0_alias
	.size		__nv_reservedSMEM_offset_0_alias, 0, 0
	.other		__nv_reservedSMEM_offset_0_alias,@"STO_CUDA_RESERVED_SHARED STV_DEFAULT"
__nv_reservedSMEM_offset_0_alias:
	.zero		0


//--------------------- .nv.global                --------------------------
	.section	.nv.global,"aw",@nobits
.nv.global:
	.type		_ZN40_INTERNAL_5187e9b5_4_k_cu_8a63469b_273644cute1_E,@object
	.size		_ZN40_INTERNAL_5187e9b5_4_k_cu_8a63469b_273644cute1_E,(_ZN40_INTERNAL_5187e9b5_4_k_cu_8a63469b_273644cuda3std3__45__cpo6cbeginE - _ZN40_INTERNAL_5187e9b5_4_k_cu_8a63469b_273644cute1_E)
_ZN40_INTERNAL_5187e9b5_4_k_cu_8a63469b_273644cute1_E:
	.zero		1
	.type		_ZN40_INTERNAL_5187e9b5_4_k_cu_8a63469b_273644cuda3std3__45__cpo6cbeginE,@object
	.size		_ZN40_INTERNAL_5187e9b5_4_k_cu_8a63469b_273644cuda3std3__45__cpo6cbeginE,(_ZN40_INTERNAL_5187e9b5_4_k_cu_8a63469b_273644cuda3std3__48in_placeE - _ZN40_INTERNAL_5187e9b5_4_k_cu_8a63469b_273644cuda3std3__45__cpo6cbeginE)
_ZN40_INTERNAL_5187e9b5_4_k_cu_8a63469b_273644cuda3std3__45__cpo6cbeginE:
	.zero		1
	.type		_ZN40_INTERNAL_5187e9b5_4_k_cu_8a63469b_273644cuda3std3__48in_placeE,@object
	.size		_ZN40_INTERNAL_5187e9b5_4_k_cu_8a63469b_273644cuda3std3__48in_placeE,(_ZN40_INTERNAL_5187e9b5_4_k_cu_8a63469b_273644cuda3std6ranges3__45__cpo9iter_moveE - _ZN40_INTERNAL_5187e9b5_4_k_cu_8a63469b_273644cuda3std3__48in_placeE)
_ZN40_INTERNAL_5187e9b5_4_k_cu_8a63469b_273644cuda3std3__48in_placeE:
	.zero		1
	.type		_ZN40_INTERNAL_5187e9b5_4_k_cu_8a63469b_273644cuda3std6ranges3__45__cpo9iter_moveE,@object
	.size		_ZN40_INTERNAL_5187e9b5_4_k_cu_8a63469b_273644cuda3std6ranges3__45__cpo9iter_moveE,(_ZN40_INTERNAL_5187e9b5_4_k_cu_8a63469b_273644cuda3std3__45__cpo5beginE - _ZN40_INTERNAL_5187e9b5_4_k_cu_8a63469b_273644cuda3std6ranges3__45__cpo9iter_moveE)
_ZN40_INTERNAL_5187e9b5_4_k_cu_8a63469b_273644cuda3std6ranges3__45__cpo9iter_moveE:
	.zero		1
	.type		_ZN40_INTERNAL_5187e9b5_4_k_cu_8a63469b_273644cuda3std3__45__cpo5beginE,@object
	.size		_ZN40_INTERNAL_5187e9b5_4_k_cu_8a63469b_273644cuda3std3__45__cpo5beginE,(_ZN40_INTERNAL_5187e9b5_4_k_cu_8a63469b_273644cuda3std3__442_GLOBAL__N__5187e9b5_4_k_cu_8a63469b_273646ignoreE - _ZN40_INTERNAL_5187e9b5_4_k_cu_8a63469b_273644cuda3std3__45__cpo5beginE)
_ZN40_INTERNAL_5187e9b5_4_k_cu_8a63469b_273644cuda3std3__45__cpo5beginE:
	.zero		1
	.type		_ZN40_INTERNAL_5187e9b5_4_k_cu_8a63469b_273644cuda3std3__442_GLOBAL__N__5187e9b5_4_k_cu_8a63469b_273646ignoreE,@object
	.size		_ZN40_INTERNAL_5187e9b5_4_k_cu_8a63469b_273644cuda3std3__442_GLOBAL__N__5187e9b5_4_k_cu_8a63469b_273646ignoreE,(_ZN40_INTERNAL_5187e9b5_4_k_cu_8a63469b_273644cute7productE - _ZN40_INTERNAL_5187e9b5_4_k_cu_8a63469b_273644cuda3std3__442_GLOBAL__N__5187e9b5_4_k_cu_8a63469b_273646ignoreE)
_ZN40_INTERNAL_5187e9b5_4_k_cu_8a63469b_273644cuda3std3__442_GLOBAL__N__5187e9b5_4_k_cu_8a63469b_273646ignoreE:
	.zero		1
	.type		_ZN40_INTERNAL_5187e9b5_4_k_cu_8a63469b_273644cute7productE,@object
	.size		_ZN40_INTERNAL_5187e9b5_4_k_cu_8a63469b_273644cute7productE,(_ZN40_INTERNAL_5187e9b5_4_k_cu_8a63469b_273644cuda3std3__45__cpo3endE - _ZN40_INTERNAL_5187e9b5_4_k_cu_8a63469b_273644cute7productE)
_ZN40_INTERNAL_5187e9b5_4_k_cu_8a63469b_273644cute7productE:
	.zero		1
	.type		_ZN40_INTERNAL_5187e9b5_4_k_cu_8a63469b_273644cuda3std3__45__cpo3endE,@object
	.size		_ZN40_INTERNAL_5187e9b5_4_k_cu_8a63469b_273644cuda3std3__45__cpo3endE,(_ZN40_INTERNAL_5187e9b5_4_k_cu_8a63469b_273644cuda3std3__419piecewise_constructE - _ZN40_INTERNAL_5187e9b5_4_k_cu_8a63469b_273644cuda3std3__45__cpo3endE)
_ZN40_INTERNAL_5187e9b5_4_k_cu_8a63469b_273644cuda3std3__45__cpo3endE:
	.zero		1
	.type		_ZN40_INTERNAL_5187e9b5_4_k_cu_8a63469b_273644cuda3std3__419piecewise_constructE,@object
	.size		_ZN40_INTERNAL_5187e9b5_4_k_cu_8a63469b_273644cuda3std3__419piecewise_constructE,(_ZN40_INTERNAL_5187e9b5_4_k_cu_8a63469b_273644cuda3std3__45__cpo4cendE - _ZN40_INTERNAL_5187e9b5_4_k_cu_8a63469b_273644cuda3std3__419piecewise_constructE)
_ZN40_INTERNAL_5187e9b5_4_k_cu_8a63469b_273644cuda3std3__419piecewise_constructE:
	.zero		1
	.type		_ZN40_INTERNAL_5187e9b5_4_k_cu_8a63469b_273644cuda3std3__45__cpo4cendE,@object
	.size		_ZN40_INTERNAL_5187e9b5_4_k_cu_8a63469b_273644cuda3std3__45__cpo4cendE,(_ZN40_INTERNAL_5187e9b5_4_k_cu_8a63469b_273644cuda3std6ranges3__45__cpo4swapE - _ZN40_INTERNAL_5187e9b5_4_k_cu_8a63469b_273644cuda3std3__45__cpo4cendE)
_ZN40_INTERNAL_5187e9b5_4_k_cu_8a63469b_273644cuda3std3__45__cpo4cendE:
	.zero		1
	.type		_ZN40_INTERNAL_5187e9b5_4_k_cu_8a63469b_273644cuda3std6ranges3__45__cpo4swapE,@object
	.size		_ZN40_INTERNAL_5187e9b5_4_k_cu_8a63469b_273644cuda3std6ranges3__45__cpo4swapE,(.L_9 - _ZN40_INTERNAL_5187e9b5_4_k_cu_8a63469b_273644cuda3std6ranges3__45__cpo4swapE)
_ZN40_INTERNAL_5187e9b5_4_k_cu_8a63469b_273644cuda3std6ranges3__45__cpo4swapE:
	.zero		1
.L_9:


//--------------------- .nv.constant0._ZN7cutlass13device_kernelINS_4gemm6kernel13GemmUniversalIN4cute5tupleIJiiiiEEENS1_10collective13CollectiveMmaINS1_49MainloopSm90TmaGmmaRmemAWarpSpecializedMixedInputILi4ENS5_IJNS4_1CILi1EEESB_SB_EEENS1_35KernelTmaWarpSpecializedCooperativeEEENS5_IJNSA_ILi128EEESF_SF_EEENS5_IJNS_12float_e4m3_tEEEENS5_IJlSB_lEEENS_10bfloat16_tESJ_NS4_8TiledMMAINS4_8MMA_AtomIJNS4_4SM904GMMA28MMA_64x128x16_F32BF16BF16_RSILNSO_5MajorE0ELSQ_0ELNSO_7ScaleInE1ELSR_1EEEEEENS4_6LayoutINS5_IJNSA_ILi2EEESB_SB_EEENS5_IJSB_NSA_ILi0EEESX_EEEEENS5_IJNS4_10UnderscoreES10_S10_EEEEENS4_13SM90_TMA_LOADENS4_14ComposedLayoutINS4_7SwizzleILi3ELi4ELi3EEENS4_18smem_ptr_flag_bitsILi8EEENSU_INS5_IJNSA_ILi8EEESF_EEENS5_IJSF_SB_EEEEEEENS4_9Copy_AtomIJNS4_39AutoVectorizingCopyWithAssumedAlignmentILi128EEESH_EEENS4_8identityES13_NS14_IS16_NS17_ILi16EEENSU_INS5_IJS19_NSA_ILi64EEEEEENS5_IJS1K_SB_EEEEEEEvS1I_EENS_8epilogue10collective6detail29Sm90TmaWarpSpecializedAdapterINS1R_15DefaultEpilogueISH_SJ_SJ_NS1Q_6thread17LinearCombinationISH_Li1EffLNS1V_9ScaleType4KindE0ELNS_15FloatRoundStyleE2ESH_EENS1_15EpilogueDefaultEEEEEvvEEEEvNT_6ParamsE --------------------------
	.section	.nv.constant0._ZN7cutlass13device_kernelINS_4gemm6kernel13GemmUniversalIN4cute5tupleIJiiiiEEENS1_10collective13CollectiveMmaINS1_49MainloopSm90TmaGmmaRmemAWarpSpecializedMixedInputILi4ENS5_IJNS4_1CILi1EEESB_SB_EEENS1_35KernelTmaWarpSpecializedCooperativeEEENS5_IJNSA_ILi128EEESF_SF_EEENS5_IJNS_12float_e4m3_tEEEENS5_IJlSB_lEEENS_10bfloat16_tESJ_NS4_8TiledMMAINS4_8MMA_AtomIJNS4_4SM904GMMA28MMA_64x128x16_F32BF16BF16_RSILNSO_5MajorE0ELSQ_0ELNSO_7ScaleInE1ELSR_1EEEEEENS4_6LayoutINS5_IJNSA_ILi2EEESB_SB_EEENS5_IJSB_NSA_ILi0EEESX_EEEEENS5_IJNS4_10UnderscoreES10_S10_EEEEENS4_13SM90_TMA_LOADENS4_14ComposedLayoutINS4_7SwizzleILi3ELi4ELi3EEENS4_18smem_ptr_flag_bitsILi8EEENSU_INS5_IJNSA_ILi8EEESF_EEENS5_IJSF_SB_EEEEEEENS4_9Copy_AtomIJNS4_39AutoVectorizingCopyWithAssumedAlignmentILi128EEESH_EEENS4_8identityES13_NS14_IS16_NS17_ILi16EEENSU_INS5_IJS19_NSA_ILi64EEEEEENS5_IJS1K_SB_EEEEEEEvS1I_EENS_8epilogue10collective6detail29Sm90TmaWarpSpecializedAdapterINS1R_15DefaultEpilogueISH_SJ_SJ_NS1Q_6thread17LinearCombinationISH_Li1EffLNS1V_9ScaleType4KindE0ELNS_15FloatRoundStyleE2ESH_EENS1_15EpilogueDefaultEEEEEvvEEEEvNT_6ParamsE,"a",@progbits
	.sectionflags	@""
	.align	4
.nv.constant0._ZN7cutlass13device_kernelINS_4gemm6kernel13GemmUniversalIN4cute5tupleIJiiiiEEENS1_10collective13CollectiveMmaINS1_49MainloopSm90TmaGmmaRmemAWarpSpecializedMixedInputILi4ENS5_IJNS4_1CILi1EEESB_SB_EEENS1_35KernelTmaWarpSpecializedCooperativeEEENS5_IJNSA_ILi128EEESF_SF_EEENS5_IJNS_12float_e4m3_tEEEENS5_IJlSB_lEEENS_10bfloat16_tESJ_NS4_8TiledMMAINS4_8MMA_AtomIJNS4_4SM904GMMA28MMA_64x128x16_F32BF16BF16_RSILNSO_5MajorE0ELSQ_0ELNSO_7ScaleInE1ELSR_1EEEEEENS4_6LayoutINS5_IJNSA_ILi2EEESB_SB_EEENS5_IJSB_NSA_ILi0EEESX_EEEEENS5_IJNS4_10UnderscoreES10_S10_EEEEENS4_13SM90_TMA_LOADENS4_14ComposedLayoutINS4_7SwizzleILi3ELi4ELi3EEENS4_18smem_ptr_flag_bitsILi8EEENSU_INS5_IJNSA_ILi8EEESF_EEENS5_IJSF_SB_EEEEEEENS4_9Copy_AtomIJNS4_39AutoVectorizingCopyWithAssumedAlignmentILi128EEESH_EEENS4_8identityES13_NS14_IS16_NS17_ILi16EEENSU_INS5_IJS19_NSA_ILi64EEEEEENS5_IJS1K_SB_EEEEEEEvS1I_EENS_8epilogue10collective6detail29Sm90TmaWarpSpecializedAdapterINS1R_15DefaultEpilogueISH_SJ_SJ_NS1Q_6thread17LinearCombinationISH_Li1EffLNS1V_9ScaleType4KindE0ELNS_15FloatRoundStyleE2ESH_EENS1_15EpilogueDefaultEEEEEvvEEEEvNT_6ParamsE:
	.zero		2176


//--------------------- SYMBOLS --------------------------

	.type		.nv.reservedSmem.offset0,@object
	.size		.nv.reservedSmem.offset0,0x4
	.type		__assertfail,@function
